	.target	sm_90a

	.elftype	@"ET_EXEC"


//--------------------- .note.nv.tkinfo           --------------------------
	.section	.note.nv.tkinfo,"",@"SHT_NOTE"
	.sectionflags	@"SHF_NOTE_NV_TKINFO"
	.tkinfo
        /*0018*/ 	.word	0x00000002
        /*0030*/ 	.string	""
        /*0030*/ 	.string	"ptxas"
        /*0030*/ 	.string	"Cuda compilation tools, release 13.0, V13.0.88"
        /*0030*/ 	.string	"Build cuda_13.0.r13.0/compiler.36424714_0"
        /*0030*/ 	.string	"-arch sm_90a -m 64 "



//--------------------- .note.nv.cuinfo           --------------------------
	.section	.note.nv.cuinfo,"",@"SHT_NOTE"
	.sectionflags	@"SHF_NOTE_NV_CUINFO"
        /*0018*/ 	.short	0x0002
        /*001a*/ 	.short	0x005a
        /*001c*/ 	.short	0x0082
	.zero		2


//--------------------- .nv.info                  --------------------------
	.section	.nv.info,"",@"SHT_CUDA_INFO"
	.align	4


	//----- nvinfo : EIATTR_REGCOUNT
	.align		4
        /*0000*/ 	.byte	0x04, 0x2f
        /*0002*/ 	.short	(.L_15 - .L_14)
	.align		4
.L_14:
        /*0004*/ 	.word	index@(_ZN7cutlass13device_kernelINS_4gemm6kernel13GemmUniversalIN4cute5tupleIJiiiiEEENS1_10collective13CollectiveMmaINS1_34MainloopSm90TmaGmmaWarpSpecializedILi25ENS5_IJNS4_1CILi1EEESB_SB_EEENS1_32KernelTmaWarpSpecializedPingpongEEENS5_IJNSA_ILi64EEENSA_ILi80EEENSA_ILi32EEEEEENS_10bfloat16_tENS5_IJlSB_lEEESJ_SK_NS4_8TiledMMAINS4_8MMA_AtomIJNS4_4SM904GMMA27MMA_64x16x16_F32BF16BF16_SSILNSO_5MajorE0ELSQ_0ELNSO_7ScaleInE1ELSR_1EEEEEENS4_6LayoutISC_NS5_IJNSA_ILi0EEESV_SV_EEEEENS5_IJNS4_10UnderscoreESY_SY_EEEEENS4_13SM90_TMA_LOADENS4_14ComposedLayoutINS4_7SwizzleILi2ELi4ELi3EEENS4_18smem_ptr_flag_bitsILi16EEENSU_INS5_IJNSA_ILi8EEESH_EEENS5_IJSH_SB_EEEEEEEvNS4_8identityES11_S1B_vS1C_EENS_8epilogue10collective6detail29Sm90TmaWarpSpecializedAdapterINS1F_15DefaultEpilogueISJ_SK_SK_NS1E_6thread17LinearCombinationISJ_Li1EffLNS1J_9ScaleType4KindE0ELNS_15FloatRoundStyleE2ESJ_EENS1_15EpilogueDefaultEEEEEvvEEEEvNT_6ParamsE)
        /*0008*/ 	.word	0x000000a8


	//----- nvinfo : EIATTR_FRAME_SIZE
	.align		4
.L_15:
        /*000c*/ 	.byte	0x04, 0x11
        /*000e*/ 	.short	(.L_17 - .L_16)
	.align		4
.L_16:
        /*0010*/ 	.word	index@(_ZN7cutlass13device_kernelINS_4gemm6kernel13GemmUniversalIN4cute5tupleIJiiiiEEENS1_10collective13CollectiveMmaINS1_34MainloopSm90TmaGmmaWarpSpecializedILi25ENS5_IJNS4_1CILi1EEESB_SB_EEENS1_32KernelTmaWarpSpecializedPingpongEEENS5_IJNSA_ILi64EEENSA_ILi80EEENSA_ILi32EEEEEENS_10bfloat16_tENS5_IJlSB_lEEESJ_SK_NS4_8TiledMMAINS4_8MMA_AtomIJNS4_4SM904GMMA27MMA_64x16x16_F32BF16BF16_SSILNSO_5MajorE0ELSQ_0ELNSO_7ScaleInE1ELSR_1EEEEEENS4_6LayoutISC_NS5_IJNSA_ILi0EEESV_SV_EEEEENS5_IJNS4_10UnderscoreESY_SY_EEEEENS4_13SM90_TMA_LOADENS4_14ComposedLayoutINS4_7SwizzleILi2ELi4ELi3EEENS4_18smem_ptr_flag_bitsILi16EEENSU_INS5_IJNSA_ILi8EEESH_EEENS5_IJSH_SB_EEEEEEEvNS4_8identityES11_S1B_vS1C_EENS_8epilogue10collective6detail29Sm90TmaWarpSpecializedAdapterINS1F_15DefaultEpilogueISJ_SK_SK_NS1E_6thread17LinearCombinationISJ_Li1EffLNS1J_9ScaleType4KindE0ELNS_15FloatRoundStyleE2ESJ_EENS1_15EpilogueDefaultEEEEEvvEEEEvNT_6ParamsE)
        /*0014*/ 	.word	0x00000008


	//----- nvinfo : EIATTR_MIN_STACK_SIZE
	.align		4
.L_17:
        /*0018*/ 	.byte	0x04, 0x12
        /*001a*/ 	.short	(.L_19 - .L_18)
	.align		4
.L_18:
        /*001c*/ 	.word	index@(_ZN7cutlass13device_kernelINS_4gemm6kernel13GemmUniversalIN4cute5tupleIJiiiiEEENS1_10collective13CollectiveMmaINS1_34MainloopSm90TmaGmmaWarpSpecializedILi25ENS5_IJNS4_1CILi1EEESB_SB_EEENS1_32KernelTmaWarpSpecializedPingpongEEENS5_IJNSA_ILi64EEENSA_ILi80EEENSA_ILi32EEEEEENS_10bfloat16_tENS5_IJlSB_lEEESJ_SK_NS4_8TiledMMAINS4_8MMA_AtomIJNS4_4SM904GMMA27MMA_64x16x16_F32BF16BF16_SSILNSO_5MajorE0ELSQ_0ELNSO_7ScaleInE1ELSR_1EEEEEENS4_6LayoutISC_NS5_IJNSA_ILi0EEESV_SV_EEEEENS5_IJNS4_10UnderscoreESY_SY_EEEEENS4_13SM90_TMA_LOADENS4_14ComposedLayoutINS4_7SwizzleILi2ELi4ELi3EEENS4_18smem_ptr_flag_bitsILi16EEENSU_INS5_IJNSA_ILi8EEESH_EEENS5_IJSH_SB_EEEEEEEvNS4_8identityES11_S1B_vS1C_EENS_8epilogue10collective6detail29Sm90TmaWarpSpecializedAdapterINS1F_15DefaultEpilogueISJ_SK_SK_NS1E_6thread17LinearCombinationISJ_Li1EffLNS1J_9ScaleType4KindE0ELNS_15FloatRoundStyleE2ESJ_EENS1_15EpilogueDefaultEEEEEvvEEEEvNT_6ParamsE)
        /*0020*/ 	.word	0x00000008
.L_19:


//--------------------- .nv.compat                --------------------------
	.section	.nv.compat,"",@"SHT_CUDA_COMPAT_INFO"
	.align	4
        /*0000*/ 	.byte	0x02, 0x09, 0x01, 0x00, 0x02, 0x02, 0x04, 0x00, 0x02, 0x05, 0x05, 0x00, 0x03, 0x07, 0x01, 0x01
        /*0010*/ 	.byte	0x02, 0x03, 0x01, 0x00, 0x02, 0x06, 0x01, 0x00, 0x04, 0x0b, 0x08, 0x00, 0x00, 0x00, 0x00, 0x00
        /*0020*/ 	.byte	0x00, 0x00, 0x00, 0x00


//--------------------- .nv.info._ZN7cutlass13device_kernelINS_4gemm6kernel13GemmUniversalIN4cute5tupleIJiiiiEEENS1_10collective13CollectiveMmaINS1_34MainloopSm90TmaGmmaWarpSpecializedILi25ENS5_IJNS4_1CILi1EEESB_SB_EEENS1_32KernelTmaWarpSpecializedPingpongEEENS5_IJNSA_ILi64EEENSA_ILi80EEENSA_ILi32EEEEEENS_10bfloat16_tENS5_IJlSB_lEEESJ_SK_NS4_8TiledMMAINS4_8MMA_AtomIJNS4_4SM904GMMA27MMA_64x16x16_F32BF16BF16_SSILNSO_5MajorE0ELSQ_0ELNSO_7ScaleInE1ELSR_1EEEEEENS4_6LayoutISC_NS5_IJNSA_ILi0EEESV_SV_EEEEENS5_IJNS4_10UnderscoreESY_SY_EEEEENS4_13SM90_TMA_LOADENS4_14ComposedLayoutINS4_7SwizzleILi2ELi4ELi3EEENS4_18smem_ptr_flag_bitsILi16EEENSU_INS5_IJNSA_ILi8EEESH_EEENS5_IJSH_SB_EEEEEEEvNS4_8identityES11_S1B_vS1C_EENS_8epilogue10collective6detail29Sm90TmaWarpSpecializedAdapterINS1F_15DefaultEpilogueISJ_SK_SK_NS1E_6thread17LinearCombinationISJ_Li1EffLNS1J_9ScaleType4KindE0ELNS_15FloatRoundStyleE2ESJ_EENS1_15EpilogueDefaultEEEEEvvEEEEvNT_6ParamsE --------------------------
	.section	.nv.info._ZN7cutlass13device_kernelINS_4gemm6kernel13GemmUniversalIN4cute5tupleIJiiiiEEENS1_10collective13CollectiveMmaINS1_34MainloopSm90TmaGmmaWarpSpecializedILi25ENS5_IJNS4_1CILi1EEESB_SB_EEENS1_32KernelTmaWarpSpecializedPingpongEEENS5_IJNSA_ILi64EEENSA_ILi80EEENSA_ILi32EEEEEENS_10bfloat16_tENS5_IJlSB_lEEESJ_SK_NS4_8TiledMMAINS4_8MMA_AtomIJNS4_4SM904GMMA27MMA_64x16x16_F32BF16BF16_SSILNSO_5MajorE0ELSQ_0ELNSO_7ScaleInE1ELSR_1EEEEEENS4_6LayoutISC_NS5_IJNSA_ILi0EEESV_SV_EEEEENS5_IJNS4_10UnderscoreESY_SY_EEEEENS4_13SM90_TMA_LOADENS4_14ComposedLayoutINS4_7SwizzleILi2ELi4ELi3EEENS4_18smem_ptr_flag_bitsILi16EEENSU_INS5_IJNSA_ILi8EEESH_EEENS5_IJSH_SB_EEEEEEEvNS4_8identityES11_S1B_vS1C_EENS_8epilogue10collective6detail29Sm90TmaWarpSpecializedAdapterINS1F_15DefaultEpilogueISJ_SK_SK_NS1E_6thread17LinearCombinationISJ_Li1EffLNS1J_9ScaleType4KindE0ELNS_15FloatRoundStyleE2ESJ_EENS1_15EpilogueDefaultEEEEEvvEEEEvNT_6ParamsE,"",@"SHT_CUDA_INFO"
	.sectionflags	@""
	.align	4


	//----- nvinfo : EIATTR_CUDA_API_VERSION
	.align		4
        /*0000*/ 	.byte	0x04, 0x37
        /*0002*/ 	.short	(.L_21 - .L_20)
.L_20:
        /*0004*/ 	.word	0x00000082


	//----- nvinfo : EIATTR_KPARAM_INFO
	.align		4
.L_21:
        /*0008*/ 	.byte	0x04, 0x17
        /*000a*/ 	.short	(.L_23 - .L_22)
.L_22:
        /*000c*/ 	.word	0x00000000
        /*0010*/ 	.short	0x0000
        /*0012*/ 	.short	0x0070
        /*0014*/ 	.byte	0x00, 0xf0, 0x01, 0x10


	//----- nvinfo : EIATTR_SPARSE_MMA_MASK
	.align		4
.L_23:
        /*0018*/ 	.byte	0x03, 0x50
        /*001a*/ 	.short	0x0000


	//----- nvinfo : EIATTR_MAXREG_COUNT
	.align		4
        /*001c*/ 	.byte	0x03, 0x1b
        /*001e*/ 	.short	0x00a8


	//----- nvinfo : EIATTR_NUM_BARRIERS
	.align		4
        /*0020*/ 	.byte	0x02, 0x4c
        /*0022*/ 	.byte	0x01
	.zero		1


	//----- nvinfo : EIATTR_EXTERNS
	.align		4
        /*0024*/ 	.byte	0x04, 0x0f
        /*0026*/ 	.short	(.L_25 - .L_24)


	//   ....[0]....
	.align		4
.L_24:
        /*0028*/ 	.word	index@(__assertfail)


	//----- nvinfo : EIATTR_ANNOTATIONS
	.align		4
.L_25:
        /*002c*/ 	.byte	0x04, 0x55
        /*002e*/ 	.short	(.L_27 - .L_26)


	//   ....[0]....
.L_26:
        /*0030*/ 	.word	0x00000001
        /*0034*/ 	.byte	0xa0, 0x0d, 0x00, 0x00, 0x01, 0x00, 0x00, 0x00, 0xc0, 0x14, 0x00, 0x00, 0x01, 0x00, 0x00, 0x00
        /*0044*/ 	.byte	0x20, 0x51, 0x00, 0x00, 0x01, 0x00, 0x00, 0x00, 0xc0, 0x5c, 0x00, 0x00


	//----- nvinfo : EIATTR_MERCURY_ISA_VERSION
	.align		4
.L_27:
        /*0050*/ 	.byte	0x03, 0x5f
        /*0052*/ 	.short	0x0101


	//----- nvinfo : EIATTR_INT_WARP_WIDE_INSTR_OFFSETS
	.align		4
        /*0054*/ 	.byte	0x04, 0x31
        /*0056*/ 	.short	(.L_29 - .L_28)


	//   ....[0]....
.L_28:
        /*0058*/ 	.word	0x00000700


	//   ....[1]....
        /*005c*/ 	.word	0x00000720


	//   ....[2]....
        /*0060*/ 	.word	0x000007a0


	//   ....[3]....
        /*0064*/ 	.word	0x000007b0


	//   ....[4]....
        /*0068*/ 	.word	0x000007c0


	//   ....[5]....
        /*006c*/ 	.word	0x000007e0


	//   ....[6]....
        /*0070*/ 	.word	0x00000830


	//   ....[7]....
        /*0074*/ 	.word	0x00000850


	//----- nvinfo : EIATTR_COOP_GROUP_MASK_REGIDS
	.align		4
.L_29:
        /*0078*/ 	.byte	0x04, 0x29
        /*007a*/ 	.short	(.L_31 - .L_30)


	//   ....[0]....
.L_30:
        /*007c*/ 	.word	0xffffffff


	//   ....[1]....
        /*0080*/ 	.word	0xffffffff


	//   ....[2]....
        /*0084*/ 	.word	0xffffffff


	//   ....[3]....
        /*0088*/ 	.word	0xffffffff


	//   ....[4]....
        /*008c*/ 	.word	0xffffffff


	//   ....[5]....
        /*0090*/ 	.word	0xffffffff


	//----- nvinfo : EIATTR_COOP_GROUP_INSTR_OFFSETS
	.align		4
.L_31:
        /*0094*/ 	.byte	0x04, 0x28
        /*0096*/ 	.short	(.L_33 - .L_32)


	//   ....[0]....
.L_32:
        /*0098*/ 	.word	0x00000070


	//   ....[1]....
        /*009c*/ 	.word	0x00000080


	//   ....[2]....
        /*00a0*/ 	.word	0x00000140


	//   ....[3]....
        /*00a4*/ 	.word	0x000005a0


	//   ....[4]....
        /*00a8*/ 	.word	0x000005e0


	//   ....[5]....
        /*00ac*/ 	.word	0x00000620


	//----- nvinfo : EIATTR_REG_RECONFIG
	.align		4
.L_33:
        /*00b0*/ 	.byte	0x01, 0x54
	.zero		2


	//----- nvinfo : EIATTR_SYSCALL_OFFSETS
	.align		4
        /*00b4*/ 	.byte	0x04, 0x46
        /*00b6*/ 	.short	(.L_35 - .L_34)


	//   ....[0]....
.L_34:
        /*00b8*/ 	.word	0x000019a0


	//----- nvinfo : EIATTR_MBARRIER_INSTR_OFFSETS
	.align		4
.L_35:
        /*00bc*/ 	.byte	0x04, 0x39
        /*00be*/ 	.short	(.L_37 - .L_36)


	//   ....[0]....
.L_36:
        /*00c0*/ 	.word	0x00000260
        /*00c4*/ 	.word	0x000000ff
        /*00c8*/ 	.word	0x00000000
        /*00cc*/ 	.short	0x0100
        /*00ce*/ 	.byte	0x08
	.zero		1


	//   ....[1]....
        /*00d0*/ 	.word	0x00000270
        /*00d4*/ 	.word	0x000000ff
        /*00d8*/ 	.word	0x000000c8
        /*00dc*/ 	.short	0x0100
        /*00de*/ 	.byte	0x08
	.zero		1


	//   ....[2]....
        /*00e0*/ 	.word	0x00000280
        /*00e4*/ 	.word	0x000000ff
        /*00e8*/ 	.word	0x00000008
        /*00ec*/ 	.short	0x0100
        /*00ee*/ 	.byte	0x08
	.zero		1


	//   ....[3]....
        /*00f0*/ 	.word	0x00000290
        /*00f4*/ 	.word	0x000000ff
        /*00f8*/ 	.word	0x000000d0
        /*00fc*/ 	.short	0x0100
        /*00fe*/ 	.byte	0x08
	.zero		1


	//   ....[4]....
        /*0100*/ 	.word	0x000002a0
        /*0104*/ 	.word	0x000000ff
        /*0108*/ 	.word	0x00000010
        /*010c*/ 	.short	0x0100
        /*010e*/ 	.byte	0x08
	.zero		1


	//   ....[5]....
        /*0110*/ 	.word	0x000002b0
        /*0114*/ 	.word	0x000000ff
        /*0118*/ 	.word	0x000000d8
        /*011c*/ 	.short	0x0100
        /*011e*/ 	.byte	0x08
	.zero		1


	//   ....[6]....
        /*0120*/ 	.word	0x000002c0
        /*0124*/ 	.word	0x000000ff
        /*0128*/ 	.word	0x00000018
        /*012c*/ 	.short	0x0100
        /*012e*/ 	.byte	0x08
	.zero		1


	//   ....[7]....
        /*0130*/ 	.word	0x000002d0
        /*0134*/ 	.word	0x000000ff
        /*0138*/ 	.word	0x000000e0
        /*013c*/ 	.short	0x0100
        /*013e*/ 	.byte	0x08
	.zero		1


	//   ....[8]....
        /*0140*/ 	.word	0x000002e0
        /*0144*/ 	.word	0x000000ff
        /*0148*/ 	.word	0x00000020
        /*014c*/ 	.short	0x0100
        /*014e*/ 	.byte	0x08
	.zero		1


	//   ....[9]....
        /*0150*/ 	.word	0x000002f0
        /*0154*/ 	.word	0x000000ff
        /*0158*/ 	.word	0x000000e8
        /*015c*/ 	.short	0x0100
        /*015e*/ 	.byte	0x08
	.zero		1


	//   ....[10]....
        /*0160*/ 	.word	0x00000300
        /*0164*/ 	.word	0x000000ff
        /*0168*/ 	.word	0x00000028
        /*016c*/ 	.short	0x0100
        /*016e*/ 	.byte	0x08
	.zero		1


	//   ....[11]....
        /*0170*/ 	.word	0x00000310
        /*0174*/ 	.word	0x000000ff
        /*0178*/ 	.word	0x000000f0
        /*017c*/ 	.short	0x0100
        /*017e*/ 	.byte	0x08
	.zero		1


	//   ....[12]....
        /*0180*/ 	.word	0x00000320
        /*0184*/ 	.word	0x000000ff
        /*0188*/ 	.word	0x00000030
        /*018c*/ 	.short	0x0100
        /*018e*/ 	.byte	0x08
	.zero		1


	//   ....[13]....
        /*0190*/ 	.word	0x00000330
        /*0194*/ 	.word	0x000000ff
        /*0198*/ 	.word	0x000000f8
        /*019c*/ 	.short	0x0100
        /*019e*/ 	.byte	0x08
	.zero		1


	//   ....[14]....
        /*01a0*/ 	.word	0x00000340
        /*01a4*/ 	.word	0x000000ff
        /*01a8*/ 	.word	0x00000038
        /*01ac*/ 	.short	0x0100
        /*01ae*/ 	.byte	0x08
	.zero		1


	//   ....[15]....
        /*01b0*/ 	.word	0x00000350
        /*01b4*/ 	.word	0x000000ff
        /*01b8*/ 	.word	0x00000100
        /*01bc*/ 	.short	0x0100
        /*01be*/ 	.byte	0x08
	.zero		1


	//   ....[16]....
        /*01c0*/ 	.word	0x00000360
        /*01c4*/ 	.word	0x000000ff
        /*01c8*/ 	.word	0x00000040
        /*01cc*/ 	.short	0x0100
        /*01ce*/ 	.byte	0x08
	.zero		1


	//   ....[17]....
        /*01d0*/ 	.word	0x00000370
        /*01d4*/ 	.word	0x000000ff
        /*01d8*/ 	.word	0x00000108
        /*01dc*/ 	.short	0x0100
        /*01de*/ 	.byte	0x08
	.zero		1


	//   ....[18]....
        /*01e0*/ 	.word	0x00000380
        /*01e4*/ 	.word	0x000000ff
        /*01e8*/ 	.word	0x00000048
        /*01ec*/ 	.short	0x0100
        /*01ee*/ 	.byte	0x08
	.zero		1


	//   ....[19]....
        /*01f0*/ 	.word	0x00000390
        /*01f4*/ 	.word	0x000000ff
        /*01f8*/ 	.word	0x00000110
        /*01fc*/ 	.short	0x0100
        /*01fe*/ 	.byte	0x08
	.zero		1


	//   ....[20]....
        /*0200*/ 	.word	0x000003a0
        /*0204*/ 	.word	0x000000ff
        /*0208*/ 	.word	0x00000050
        /*020c*/ 	.short	0x0100
        /*020e*/ 	.byte	0x08
	.zero		1


	//   ....[21]....
        /*0210*/ 	.word	0x000003b0
        /*0214*/ 	.word	0x000000ff
        /*0218*/ 	.word	0x00000118
        /*021c*/ 	.short	0x0100
        /*021e*/ 	.byte	0x08
	.zero		1


	//   ....[22]....
        /*0220*/ 	.word	0x000003c0
        /*0224*/ 	.word	0x000000ff
        /*0228*/ 	.word	0x00000058
        /*022c*/ 	.short	0x0100
        /*022e*/ 	.byte	0x08
	.zero		1


	//   ....[23]....
        /*0230*/ 	.word	0x000003d0
        /*0234*/ 	.word	0x000000ff
        /*0238*/ 	.word	0x00000120
        /*023c*/ 	.short	0x0100
        /*023e*/ 	.byte	0x08
	.zero		1


	//   ....[24]....
        /*0240*/ 	.word	0x000003e0
        /*0244*/ 	.word	0x000000ff
        /*0248*/ 	.word	0x00000060
        /*024c*/ 	.short	0x0100
        /*024e*/ 	.byte	0x08
	.zero		1


	//   ....[25]....
        /*0250*/ 	.word	0x000003f0
        /*0254*/ 	.word	0x000000ff
        /*0258*/ 	.word	0x00000128
        /*025c*/ 	.short	0x0100
        /*025e*/ 	.byte	0x08
	.zero		1


	//   ....[26]....
        /*0260*/ 	.word	0x00000400
        /*0264*/ 	.word	0x000000ff
        /*0268*/ 	.word	0x00000068
        /*026c*/ 	.short	0x0100
        /*026e*/ 	.byte	0x08
	.zero		1


	//   ....[27]....
        /*0270*/ 	.word	0x00000410
        /*0274*/ 	.word	0x000000ff
        /*0278*/ 	.word	0x00000130
        /*027c*/ 	.short	0x0100
        /*027e*/ 	.byte	0x08
	.zero		1


	//   ....[28]....
        /*0280*/ 	.word	0x00000420
        /*0284*/ 	.word	0x000000ff
        /*0288*/ 	.word	0x00000070
        /*028c*/ 	.short	0x0100
        /*028e*/ 	.byte	0x08
	.zero		1


	//   ....[29]....
        /*0290*/ 	.word	0x00000430
        /*0294*/ 	.word	0x000000ff
        /*0298*/ 	.word	0x00000138
        /*029c*/ 	.short	0x0100
        /*029e*/ 	.byte	0x08
	.zero		1


	//   ....[30]....
        /*02a0*/ 	.word	0x00000440
        /*02a4*/ 	.word	0x000000ff
        /*02a8*/ 	.word	0x00000078
        /*02ac*/ 	.short	0x0100
        /*02ae*/ 	.byte	0x08
	.zero		1


	//   ....[31]....
        /*02b0*/ 	.word	0x00000450
        /*02b4*/ 	.word	0x000000ff
        /*02b8*/ 	.word	0x00000140
        /*02bc*/ 	.short	0x0100
        /*02be*/ 	.byte	0x08
	.zero		1


	//   ....[32]....
        /*02c0*/ 	.word	0x00000460
        /*02c4*/ 	.word	0x000000ff
        /*02c8*/ 	.word	0x00000080
        /*02cc*/ 	.short	0x0100
        /*02ce*/ 	.byte	0x08
	.zero		1


	//   ....[33]....
        /*02d0*/ 	.word	0x00000470
        /*02d4*/ 	.word	0x000000ff
        /*02d8*/ 	.word	0x00000148
        /*02dc*/ 	.short	0x0100
        /*02de*/ 	.byte	0x08
	.zero		1


	//   ....[34]....
        /*02e0*/ 	.word	0x00000480
        /*02e4*/ 	.word	0x000000ff
        /*02e8*/ 	.word	0x00000088
        /*02ec*/ 	.short	0x0100
        /*02ee*/ 	.byte	0x08
	.zero		1


	//   ....[35]....
        /*02f0*/ 	.word	0x00000490
        /*02f4*/ 	.word	0x000000ff
        /*02f8*/ 	.word	0x00000150
        /*02fc*/ 	.short	0x0100
        /*02fe*/ 	.byte	0x08
	.zero		1


	//   ....[36]....
        /*0300*/ 	.word	0x000004a0
        /*0304*/ 	.word	0x000000ff
        /*0308*/ 	.word	0x00000090
        /*030c*/ 	.short	0x0100
        /*030e*/ 	.byte	0x08
	.zero		1


	//   ....[37]....
        /*0310*/ 	.word	0x000004b0
        /*0314*/ 	.word	0x000000ff
        /*0318*/ 	.word	0x00000158
        /*031c*/ 	.short	0x0100
        /*031e*/ 	.byte	0x08
	.zero		1


	//   ....[38]....
        /*0320*/ 	.word	0x000004c0
        /*0324*/ 	.word	0x000000ff
        /*0328*/ 	.word	0x00000098
        /*032c*/ 	.short	0x0100
        /*032e*/ 	.byte	0x08
	.zero		1


	//   ....[39]....
        /*0330*/ 	.word	0x000004d0
        /*0334*/ 	.word	0x000000ff
        /*0338*/ 	.word	0x00000160
        /*033c*/ 	.short	0x0100
        /*033e*/ 	.byte	0x08
	.zero		1


	//   ....[40]....
        /*0340*/ 	.word	0x000004e0
        /*0344*/ 	.word	0x000000ff
        /*0348*/ 	.word	0x000000a0
        /*034c*/ 	.short	0x0100
        /*034e*/ 	.byte	0x08
	.zero		1


	//   ....[41]....
        /*0350*/ 	.word	0x000004f0
        /*0354*/ 	.word	0x000000ff
        /*0358*/ 	.word	0x00000168
        /*035c*/ 	.short	0x0100
        /*035e*/ 	.byte	0x08
	.zero		1


	//   ....[42]....
        /*0360*/ 	.word	0x00000500
        /*0364*/ 	.word	0x000000ff
        /*0368*/ 	.word	0x000000a8
        /*036c*/ 	.short	0x0100
        /*036e*/ 	.byte	0x08
	.zero		1


	//   ....[43]....
        /*0370*/ 	.word	0x00000510
        /*0374*/ 	.word	0x000000ff
        /*0378*/ 	.word	0x00000170
        /*037c*/ 	.short	0x0100
        /*037e*/ 	.byte	0x08
	.zero		1


	//   ....[44]....
        /*0380*/ 	.word	0x00000520
        /*0384*/ 	.word	0x000000ff
        /*0388*/ 	.word	0x000000b0
        /*038c*/ 	.short	0x0100
        /*038e*/ 	.byte	0x08
	.zero		1


	//   ....[45]....
        /*0390*/ 	.word	0x00000530
        /*0394*/ 	.word	0x000000ff
        /*0398*/ 	.word	0x00000178
        /*039c*/ 	.short	0x0100
        /*039e*/ 	.byte	0x08
	.zero		1


	//   ....[46]....
        /*03a0*/ 	.word	0x00000540
        /*03a4*/ 	.word	0x000000ff
        /*03a8*/ 	.word	0x000000b8
        /*03ac*/ 	.short	0x0100
        /*03ae*/ 	.byte	0x08
	.zero		1


	//   ....[47]....
        /*03b0*/ 	.word	0x00000550
        /*03b4*/ 	.word	0x000000ff
        /*03b8*/ 	.word	0x00000180
        /*03bc*/ 	.short	0x0100
        /*03be*/ 	.byte	0x08
	.zero		1


	//   ....[48]....
        /*03c0*/ 	.word	0x00000560
        /*03c4*/ 	.word	0x000000ff
        /*03c8*/ 	.word	0x000000c0
        /*03cc*/ 	.short	0x0100
        /*03ce*/ 	.byte	0x08
	.zero		1


	//   ....[49]....
        /*03d0*/ 	.word	0x00000570
        /*03d4*/ 	.word	0x000000ff
        /*03d8*/ 	.word	0x00000188
        /*03dc*/ 	.short	0x0100
        /*03de*/ 	.byte	0x08
	.zero		1


	//   ....[50]....
        /*03e0*/ 	.word	0x00000890
        /*03e4*/ 	.word	0x000000ff
        /*03e8*/ 	.word	0x000001c0
        /*03ec*/ 	.short	0x0100
        /*03ee*/ 	.byte	0x08
	.zero		1


	//   ....[51]....
        /*03f0*/ 	.word	0x00000900
        /*03f4*/ 	.word	0x000000ff
        /*03f8*/ 	.word	0x000001c8
        /*03fc*/ 	.short	0x0100
        /*03fe*/ 	.byte	0x08
	.zero		1


	//   ....[52]....
        /*0400*/ 	.word	0x00000920
        /*0404*/ 	.word	0x000000ff
        /*0408*/ 	.word	0x000001a0
        /*040c*/ 	.short	0x0100
        /*040e*/ 	.byte	0x09
	.zero		1


	//   ....[53]....
        /*0410*/ 	.word	0x00000930
        /*0414*/ 	.word	0x000000ff
        /*0418*/ 	.word	0x000001a8
        /*041c*/ 	.short	0x0100
        /*041e*/ 	.byte	0x09
	.zero		1


	//   ....[54]....
        /*0420*/ 	.word	0x00000940
        /*0424*/ 	.word	0x000000ff
        /*0428*/ 	.word	0x000001b0
        /*042c*/ 	.short	0x0100
        /*042e*/ 	.byte	0x09
	.zero		1


	//   ....[55]....
        /*0430*/ 	.word	0x00000950
        /*0434*/ 	.word	0x000000ff
        /*0438*/ 	.word	0x000001b8
        /*043c*/ 	.short	0x0100
        /*043e*/ 	.byte	0x09
	.zero		1


	//   ....[56]....
        /*0440*/ 	.word	0x00001860
        /*0444*/ 	.word	0x000000ff
        /*0448*/ 	.word	0xfffffff8
        /*044c*/ 	.short	0x010a
        /*044e*/ 	.byte	0x2b
	.zero		1


	//   ....[57]....
        /*0450*/ 	.word	0x00001a20
        /*0454*/ 	.word	0x00000003
        /*0458*/ 	.word	0x00000000
        /*045c*/ 	.short	0x010a
        /*045e*/ 	.byte	0x3f
	.zero		1


	//   ....[58]....
        /*0460*/ 	.word	0x00001a60
        /*0464*/ 	.word	0x00000003
        /*0468*/ 	.word	0x00000000
        /*046c*/ 	.short	0x010a
        /*046e*/ 	.byte	0x3f
	.zero		1


	//   ....[59]....
        /*0470*/ 	.word	0x00001f80
        /*0474*/ 	.word	0x000000ff
        /*0478*/ 	.word	0x00000000
        /*047c*/ 	.short	0x010a
        /*047e*/ 	.byte	0x04
	.zero		1


	//   ....[60]....
        /*0480*/ 	.word	0x00001fc0
        /*0484*/ 	.word	0x000000ff
        /*0488*/ 	.word	0x00000000
        /*048c*/ 	.short	0x010a
        /*048e*/ 	.byte	0x04
	.zero		1


	//   ....[61]....
        /*0490*/ 	.word	0x00002440
        /*0494*/ 	.word	0x000000ff
        /*0498*/ 	.word	0x00000000
        /*049c*/ 	.short	0x0101
        /*049e*/ 	.byte	0x04
	.zero		1


	//   ....[62]....
        /*04a0*/ 	.word	0x00002540
        /*04a4*/ 	.word	0x00000003
        /*04a8*/ 	.word	0x00000000
        /*04ac*/ 	.short	0x0101
        /*04ae*/ 	.byte	0x30
	.zero		1


	//   ....[63]....
        /*04b0*/ 	.word	0x00002610
        /*04b4*/ 	.word	0x000000ff
        /*04b8*/ 	.word	0x00000000
        /*04bc*/ 	.short	0x0101
        /*04be*/ 	.byte	0x06
	.zero		1


	//   ....[64]....
        /*04c0*/ 	.word	0x00002680
        /*04c4*/ 	.word	0x000000ff
        /*04c8*/ 	.word	0x00000008
        /*04cc*/ 	.short	0x010a
        /*04ce*/ 	.byte	0x2b
	.zero		1


	//   ....[65]....
        /*04d0*/ 	.word	0x00005160
        /*04d4*/ 	.word	0x00000000
        /*04d8*/ 	.word	0x00000000
        /*04dc*/ 	.short	0x0101
        /*04de*/ 	.byte	0x30
	.zero		1


	//   ....[66]....
        /*04e0*/ 	.word	0x00005a30
        /*04e4*/ 	.word	0x0000000b
        /*04e8*/ 	.word	0x000000c8
        /*04ec*/ 	.short	0x010a
        /*04ee*/ 	.byte	0x3f
	.zero		1


	//   ....[67]....
        /*04f0*/ 	.word	0x00005df0
        /*04f4*/ 	.word	0x00000006
        /*04f8*/ 	.word	0x000001c8
        /*04fc*/ 	.short	0x0101
        /*04fe*/ 	.byte	0x3f
	.zero		1


	//   ....[68]....
        /*0500*/ 	.word	0x00006510
        /*0504*/ 	.word	0x00000007
        /*0508*/ 	.word	0x00000000
        /*050c*/ 	.short	0x010a
        /*050e*/ 	.byte	0x3f
	.zero		1


	//   ....[69]....
        /*0510*/ 	.word	0x00006590
        /*0514*/ 	.word	0x00000006
        /*0518*/ 	.word	0x00000000
        /*051c*/ 	.short	0x010a
        /*051e*/ 	.byte	0x3f
	.zero		1


	//   ....[70]....
        /*0520*/ 	.word	0x00006620
        /*0524*/ 	.word	0x00000007
        /*0528*/ 	.word	0x00000000
        /*052c*/ 	.short	0x010a
        /*052e*/ 	.byte	0x3f
	.zero		1


	//   ....[71]....
        /*0530*/ 	.word	0x000066b0
        /*0534*/ 	.word	0x00000006
        /*0538*/ 	.word	0x00000000
        /*053c*/ 	.short	0x010a
        /*053e*/ 	.byte	0x3f
	.zero		1


	//   ....[72]....
        /*0540*/ 	.word	0x00006740
        /*0544*/ 	.word	0x00000007
        /*0548*/ 	.word	0x00000000
        /*054c*/ 	.short	0x010a
        /*054e*/ 	.byte	0x3f
	.zero		1


	//   ....[73]....
        /*0550*/ 	.word	0x000067d0
        /*0554*/ 	.word	0x00000006
        /*0558*/ 	.word	0x00000000
        /*055c*/ 	.short	0x010a
        /*055e*/ 	.byte	0x3f
	.zero		1


	//   ....[74]....
        /*0560*/ 	.word	0x00006860
        /*0564*/ 	.word	0x00000007
        /*0568*/ 	.word	0x00000000
        /*056c*/ 	.short	0x010a
        /*056e*/ 	.byte	0x3f
	.zero		1


	//   ....[75]....
        /*0570*/ 	.word	0x000068f0
        /*0574*/ 	.word	0x00000006
        /*0578*/ 	.word	0x00000000
        /*057c*/ 	.short	0x010a
        /*057e*/ 	.byte	0x3f
	.zero		1


	//   ....[76]....
        /*0580*/ 	.word	0x00006980
        /*0584*/ 	.word	0x00000007
        /*0588*/ 	.word	0x00000000
        /*058c*/ 	.short	0x010a
        /*058e*/ 	.byte	0x3f
	.zero		1


	//   ....[77]....
        /*0590*/ 	.word	0x00006a10
        /*0594*/ 	.word	0x00000006
        /*0598*/ 	.word	0x00000000
        /*059c*/ 	.short	0x010a
        /*059e*/ 	.byte	0x3f
	.zero		1


	//   ....[78]....
        /*05a0*/ 	.word	0x00006aa0
        /*05a4*/ 	.word	0x00000007
        /*05a8*/ 	.word	0x00000000
        /*05ac*/ 	.short	0x010a
        /*05ae*/ 	.byte	0x3f
	.zero		1


	//   ....[79]....
        /*05b0*/ 	.word	0x00006b30
        /*05b4*/ 	.word	0x00000006
        /*05b8*/ 	.word	0x00000000
        /*05bc*/ 	.short	0x010a
        /*05be*/ 	.byte	0x3f
	.zero		1


	//   ....[80]....
        /*05c0*/ 	.word	0x00006bc0
        /*05c4*/ 	.word	0x00000007
        /*05c8*/ 	.word	0x00000000
        /*05cc*/ 	.short	0x010a
        /*05ce*/ 	.byte	0x3f
	.zero		1


	//   ....[81]....
        /*05d0*/ 	.word	0x00006c50
        /*05d4*/ 	.word	0x00000006
        /*05d8*/ 	.word	0x00000000
        /*05dc*/ 	.short	0x010a
        /*05de*/ 	.byte	0x3f
	.zero		1


	//   ....[82]....
        /*05e0*/ 	.word	0x00006ce0
        /*05e4*/ 	.word	0x00000007
        /*05e8*/ 	.word	0x00000000
        /*05ec*/ 	.short	0x010a
        /*05ee*/ 	.byte	0x3f
	.zero		1


	//   ....[83]....
        /*05f0*/ 	.word	0x00006d70
        /*05f4*/ 	.word	0x00000006
        /*05f8*/ 	.word	0x00000000
        /*05fc*/ 	.short	0x010a
        /*05fe*/ 	.byte	0x3f
	.zero		1


	//   ....[84]....
        /*0600*/ 	.word	0x00006e00
        /*0604*/ 	.word	0x00000007
        /*0608*/ 	.word	0x00000000
        /*060c*/ 	.short	0x010a
        /*060e*/ 	.byte	0x3f
	.zero		1


	//   ....[85]....
        /*0610*/ 	.word	0x00006e90
        /*0614*/ 	.word	0x00000006
        /*0618*/ 	.word	0x00000000
        /*061c*/ 	.short	0x010a
        /*061e*/ 	.byte	0x3f
	.zero		1


	//   ....[86]....
        /*0620*/ 	.word	0x00006f20
        /*0624*/ 	.word	0x00000007
        /*0628*/ 	.word	0x00000000
        /*062c*/ 	.short	0x010a
        /*062e*/ 	.byte	0x3f
	.zero		1


	//   ....[87]....
        /*0630*/ 	.word	0x00006fb0
        /*0634*/ 	.word	0x00000006
        /*0638*/ 	.word	0x00000000
        /*063c*/ 	.short	0x010a
        /*063e*/ 	.byte	0x3f
	.zero		1


	//   ....[88]....
        /*0640*/ 	.word	0x00007040
        /*0644*/ 	.word	0x00000007
        /*0648*/ 	.word	0x00000000
        /*064c*/ 	.short	0x010a
        /*064e*/ 	.byte	0x3f
	.zero		1


	//   ....[89]....
        /*0650*/ 	.word	0x000070d0
        /*0654*/ 	.word	0x00000006
        /*0658*/ 	.word	0x00000000
        /*065c*/ 	.short	0x010a
        /*065e*/ 	.byte	0x3f
	.zero		1


	//   ....[90]....
        /*0660*/ 	.word	0x00007160
        /*0664*/ 	.word	0x00000007
        /*0668*/ 	.word	0x00000000
        /*066c*/ 	.short	0x010a
        /*066e*/ 	.byte	0x3f
	.zero		1


	//   ....[91]....
        /*0670*/ 	.word	0x000071f0
        /*0674*/ 	.word	0x00000006
        /*0678*/ 	.word	0x00000000
        /*067c*/ 	.short	0x010a
        /*067e*/ 	.byte	0x3f
	.zero		1


	//   ....[92]....
        /*0680*/ 	.word	0x00007280
        /*0684*/ 	.word	0x00000005
        /*0688*/ 	.word	0x00000000
        /*068c*/ 	.short	0x010a
        /*068e*/ 	.byte	0x3f
	.zero		1


	//   ....[93]....
        /*0690*/ 	.word	0x000072f0
        /*0694*/ 	.word	0x00000003
        /*0698*/ 	.word	0xfffffff8
        /*069c*/ 	.short	0x010a
        /*069e*/ 	.byte	0x3f
	.zero		1


	//   ....[94]....
        /*06a0*/ 	.word	0x00007340
        /*06a4*/ 	.word	0x00000003
        /*06a8*/ 	.word	0x00000000
        /*06ac*/ 	.short	0x010a
        /*06ae*/ 	.byte	0x3f
	.zero		1


	//   ....[95]....
        /*06b0*/ 	.word	0x000073a0
        /*06b4*/ 	.word	0x00000004
        /*06b8*/ 	.word	0x00000000
        /*06bc*/ 	.short	0x010a
        /*06be*/ 	.byte	0x3f
	.zero		1


	//   ....[96]....
        /*06c0*/ 	.word	0x00007400
        /*06c4*/ 	.word	0x00000003
        /*06c8*/ 	.word	0x00000008
        /*06cc*/ 	.short	0x010a
        /*06ce*/ 	.byte	0x3f
	.zero		1


	//   ....[97]....
        /*06d0*/ 	.word	0x000074d0
        /*06d4*/ 	.word	0x0000000b
        /*06d8*/ 	.word	0x000000c8
        /*06dc*/ 	.short	0x010a
        /*06de*/ 	.byte	0x3f
	.zero		1


	//   ....[98]....
        /*06e0*/ 	.word	0x000075a0
        /*06e4*/ 	.word	0x00000007
        /*06e8*/ 	.word	0x00000000
        /*06ec*/ 	.short	0x010a
        /*06ee*/ 	.byte	0x3f
	.zero		1


	//   ....[99]....
        /*06f0*/ 	.word	0x000075f0
        /*06f4*/ 	.word	0x00000006
        /*06f8*/ 	.word	0x00000000
        /*06fc*/ 	.short	0x010a
        /*06fe*/ 	.byte	0x3f
	.zero		1


	//   ....[100]....
        /*0700*/ 	.word	0x00007640
        /*0704*/ 	.word	0x00000007
        /*0708*/ 	.word	0x00000000
        /*070c*/ 	.short	0x010a
        /*070e*/ 	.byte	0x3f
	.zero		1


	//   ....[101]....
        /*0710*/ 	.word	0x00007690
        /*0714*/ 	.word	0x00000006
        /*0718*/ 	.word	0x00000000
        /*071c*/ 	.short	0x010a
        /*071e*/ 	.byte	0x3f
	.zero		1


	//   ....[102]....
        /*0720*/ 	.word	0x000076e0
        /*0724*/ 	.word	0x00000007
        /*0728*/ 	.word	0x00000000
        /*072c*/ 	.short	0x010a
        /*072e*/ 	.byte	0x3f
	.zero		1


	//   ....[103]....
        /*0730*/ 	.word	0x00007730
        /*0734*/ 	.word	0x00000006
        /*0738*/ 	.word	0x00000000
        /*073c*/ 	.short	0x010a
        /*073e*/ 	.byte	0x3f
	.zero		1


	//   ....[104]....
        /*0740*/ 	.word	0x00007780
        /*0744*/ 	.word	0x00000007
        /*0748*/ 	.word	0x00000000
        /*074c*/ 	.short	0x010a
        /*074e*/ 	.byte	0x3f
	.zero		1


	//   ....[105]....
        /*0750*/ 	.word	0x000077d0
        /*0754*/ 	.word	0x00000006
        /*0758*/ 	.word	0x00000000
        /*075c*/ 	.short	0x010a
        /*075e*/ 	.byte	0x3f
	.zero		1


	//   ....[106]....
        /*0760*/ 	.word	0x00007820
        /*0764*/ 	.word	0x00000007
        /*0768*/ 	.word	0x00000000
        /*076c*/ 	.short	0x010a
        /*076e*/ 	.byte	0x3f
	.zero		1


	//   ....[107]....
        /*0770*/ 	.word	0x00007870
        /*0774*/ 	.word	0x00000006
        /*0778*/ 	.word	0x00000000
        /*077c*/ 	.short	0x010a
        /*077e*/ 	.byte	0x3f
	.zero		1


	//   ....[108]....
        /*0780*/ 	.word	0x000078c0
        /*0784*/ 	.word	0x00000007
        /*0788*/ 	.word	0x00000000
        /*078c*/ 	.short	0x010a
        /*078e*/ 	.byte	0x3f
	.zero		1


	//   ....[109]....
        /*0790*/ 	.word	0x00007910
        /*0794*/ 	.word	0x00000006
        /*0798*/ 	.word	0x00000000
        /*079c*/ 	.short	0x010a
        /*079e*/ 	.byte	0x3f
	.zero		1


	//   ....[110]....
        /*07a0*/ 	.word	0x00007960
        /*07a4*/ 	.word	0x00000007
        /*07a8*/ 	.word	0x00000000
        /*07ac*/ 	.short	0x010a
        /*07ae*/ 	.byte	0x3f
	.zero		1


	//   ....[111]....
        /*07b0*/ 	.word	0x000079b0
        /*07b4*/ 	.word	0x00000006
        /*07b8*/ 	.word	0x00000000
        /*07bc*/ 	.short	0x010a
        /*07be*/ 	.byte	0x3f
	.zero		1


	//   ....[112]....
        /*07c0*/ 	.word	0x00007a00
        /*07c4*/ 	.word	0x00000007
        /*07c8*/ 	.word	0x00000000
        /*07cc*/ 	.short	0x010a
        /*07ce*/ 	.byte	0x3f
	.zero		1


	//   ....[113]....
        /*07d0*/ 	.word	0x00007a50
        /*07d4*/ 	.word	0x00000006
        /*07d8*/ 	.word	0x00000000
        /*07dc*/ 	.short	0x010a
        /*07de*/ 	.byte	0x3f
	.zero		1


	//   ....[114]....
        /*07e0*/ 	.word	0x00007aa0
        /*07e4*/ 	.word	0x00000007
        /*07e8*/ 	.word	0x00000000
        /*07ec*/ 	.short	0x010a
        /*07ee*/ 	.byte	0x3f
	.zero		1


	//   ....[115]....
        /*07f0*/ 	.word	0x00007af0
        /*07f4*/ 	.word	0x00000006
        /*07f8*/ 	.word	0x00000000
        /*07fc*/ 	.short	0x010a
        /*07fe*/ 	.byte	0x3f
	.zero		1


	//   ....[116]....
        /*0800*/ 	.word	0x00007b40
        /*0804*/ 	.word	0x00000007
        /*0808*/ 	.word	0x00000000
        /*080c*/ 	.short	0x010a
        /*080e*/ 	.byte	0x3f
	.zero		1


	//   ....[117]....
        /*0810*/ 	.word	0x00007b90
        /*0814*/ 	.word	0x00000006
        /*0818*/ 	.word	0x00000000
        /*081c*/ 	.short	0x010a
        /*081e*/ 	.byte	0x3f
	.zero		1


	//   ....[118]....
        /*0820*/ 	.word	0x00007be0
        /*0824*/ 	.word	0x00000007
        /*0828*/ 	.word	0x00000000
        /*082c*/ 	.short	0x010a
        /*082e*/ 	.byte	0x3f
	.zero		1


	//   ....[119]....
        /*0830*/ 	.word	0x00007c30
        /*0834*/ 	.word	0x00000006
        /*0838*/ 	.word	0x00000000
        /*083c*/ 	.short	0x010a
        /*083e*/ 	.byte	0x3f
	.zero		1


	//   ....[120]....
        /*0840*/ 	.word	0x00007c80
        /*0844*/ 	.word	0x00000007
        /*0848*/ 	.word	0x00000000
        /*084c*/ 	.short	0x010a
        /*084e*/ 	.byte	0x3f
	.zero		1


	//   ....[121]....
        /*0850*/ 	.word	0x00007cd0
        /*0854*/ 	.word	0x00000006
        /*0858*/ 	.word	0x00000000
        /*085c*/ 	.short	0x010a
        /*085e*/ 	.byte	0x3f
	.zero		1


	//----- nvinfo : EIATTR_NUM_MBARRIERS
	.align		4
.L_37:
        /*0860*/ 	.byte	0x03, 0x38
        /*0862*/ 	.short	0x0038


	//----- nvinfo : EIATTR_EXIT_INSTR_OFFSETS
	.align		4
        /*0864*/ 	.byte	0x04, 0x1c
        /*0866*/ 	.short	(.L_39 - .L_38)


	//   ....[0]....
.L_38:
        /*0868*/ 	.word	0x00001450


	//   ....[1]....
        /*086c*/ 	.word	0x000014b0


	//   ....[2]....
        /*0870*/ 	.word	0x00005760


	//   ....[3]....
        /*0874*/ 	.word	0x00005790


	//   ....[4]....
        /*0878*/ 	.word	0x000072d0


	//----- nvinfo : EIATTR_MAX_THREADS
	.align		4
.L_39:
        /*087c*/ 	.byte	0x04, 0x05
        /*087e*/ 	.short	(.L_41 - .L_40)
.L_40:
        /*0880*/ 	.word	0x00000180
        /*0884*/ 	.word	0x00000001
        /*0888*/ 	.word	0x00000001


	//----- nvinfo : EIATTR_CRS_STACK_SIZE
	.align		4
.L_41:
        /*088c*/ 	.byte	0x04, 0x1e
        /*088e*/ 	.short	(.L_43 - .L_42)
.L_42:
        /*0890*/ 	.word	0x00000000


	//----- nvinfo : EIATTR_CBANK_PARAM_SIZE
	.align		4
.L_43:
        /*0894*/ 	.byte	0x03, 0x19
        /*0896*/ 	.short	0x0470


	//----- nvinfo : EIATTR_PARAM_CBANK
	.align		4
        /*0898*/ 	.byte	0x04, 0x0a
        /*089a*/ 	.short	(.L_45 - .L_44)
	.align		4
.L_44:
        /*089c*/ 	.word	index@(.nv.constant0._ZN7cutlass13device_kernelINS_4gemm6kernel13GemmUniversalIN4cute5tupleIJiiiiEEENS1_10collective13CollectiveMmaINS1_34MainloopSm90TmaGmmaWarpSpecializedILi25ENS5_IJNS4_1CILi1EEESB_SB_EEENS1_32KernelTmaWarpSpecializedPingpongEEENS5_IJNSA_ILi64EEENSA_ILi80EEENSA_ILi32EEEEEENS_10bfloat16_tENS5_IJlSB_lEEESJ_SK_NS4_8TiledMMAINS4_8MMA_AtomIJNS4_4SM904GMMA27MMA_64x16x16_F32BF16BF16_SSILNSO_5MajorE0ELSQ_0ELNSO_7ScaleInE1ELSR_1EEEEEENS4_6LayoutISC_NS5_IJNSA_ILi0EEESV_SV_EEEEENS5_IJNS4_10UnderscoreESY_SY_EEEEENS4_13SM90_TMA_LOADENS4_14ComposedLayoutINS4_7SwizzleILi2ELi4ELi3EEENS4_18smem_ptr_flag_bitsILi16EEENSU_INS5_IJNSA_ILi8EEESH_EEENS5_IJSH_SB_EEEEEEEvNS4_8identityES11_S1B_vS1C_EENS_8epilogue10collective6detail29Sm90TmaWarpSpecializedAdapterINS1F_15DefaultEpilogueISJ_SK_SK_NS1E_6thread17LinearCombinationISJ_Li1EffLNS1J_9ScaleType4KindE0ELNS_15FloatRoundStyleE2ESJ_EENS1_15EpilogueDefaultEEEEEvvEEEEvNT_6ParamsE)
        /*08a0*/ 	.short	0x0210
        /*08a2*/ 	.short	0x0470


	//----- nvinfo : EIATTR_SW_WAR
	.align		4
.L_45:
        /*08a4*/ 	.byte	0x04, 0x36
        /*08a6*/ 	.short	(.L_47 - .L_46)
.L_46:
        /*08a8*/ 	.word	0x00000008
.L_47:


//--------------------- .nv.callgraph             --------------------------
	.section	.nv.callgraph,"",@"SHT_CUDA_CALLGRAPH"
	.align	4
	.sectionentsize	8
	.align		4
        /*0000*/ 	.word	0x00000000
	.align		4
        /*0004*/ 	.word	0xffffffff
	.align		4
        /*0008*/ 	.word	index@(_ZN7cutlass13device_kernelINS_4gemm6kernel13GemmUniversalIN4cute5tupleIJiiiiEEENS1_10collective13CollectiveMmaINS1_34MainloopSm90TmaGmmaWarpSpecializedILi25ENS5_IJNS4_1CILi1EEESB_SB_EEENS1_32KernelTmaWarpSpecializedPingpongEEENS5_IJNSA_ILi64EEENSA_ILi80EEENSA_ILi32EEEEEENS_10bfloat16_tENS5_IJlSB_lEEESJ_SK_NS4_8TiledMMAINS4_8MMA_AtomIJNS4_4SM904GMMA27MMA_64x16x16_F32BF16BF16_SSILNSO_5MajorE0ELSQ_0ELNSO_7ScaleInE1ELSR_1EEEEEENS4_6LayoutISC_NS5_IJNSA_ILi0EEESV_SV_EEEEENS5_IJNS4_10UnderscoreESY_SY_EEEEENS4_13SM90_TMA_LOADENS4_14ComposedLayoutINS4_7SwizzleILi2ELi4ELi3EEENS4_18smem_ptr_flag_bitsILi16EEENSU_INS5_IJNSA_ILi8EEESH_EEENS5_IJSH_SB_EEEEEEEvNS4_8identityES11_S1B_vS1C_EENS_8epilogue10collective6detail29Sm90TmaWarpSpecializedAdapterINS1F_15DefaultEpilogueISJ_SK_SK_NS1E_6thread17LinearCombinationISJ_Li1EffLNS1J_9ScaleType4KindE0ELNS_15FloatRoundStyleE2ESJ_EENS1_15EpilogueDefaultEEEEEvvEEEEvNT_6ParamsE)
	.align		4
        /*000c*/ 	.word	index@(__assertfail)
	.align		4
        /*0010*/ 	.word	0x00000000
	.align		4
        /*0014*/ 	.word	0xfffffffe
	.align		4
        /*0018*/ 	.word	0x00000000
	.align		4
        /*001c*/ 	.word	0xfffffffd
	.align		4
        /*0020*/ 	.word	0x00000000
	.align		4
        /*0024*/ 	.word	0xfffffffc


//--------------------- .nv.constant4             --------------------------
	.section	.nv.constant4,"a",@progbits
	.align	8
	.align		8
.nv.constant4:
        /*0000*/ 	.dword	__assertfail
	.align		8
        /*0008*/ 	.dword	__unnamed_1
	.align		8
        /*0010*/ 	.dword	_ZN40_INTERNAL_08dba114_4_k_cu_452a4d22_141184cuda3std3__45__cpo5beginE
	.align		8
        /*0018*/ 	.dword	_ZN40_INTERNAL_08dba114_4_k_cu_452a4d22_141184cuda3std3__45__cpo3endE
	.align		8
        /*0020*/ 	.dword	_ZN40_INTERNAL_08dba114_4_k_cu_452a4d22_141184cuda3std3__45__cpo6cbeginE
	.align		8
        /*0028*/ 	.dword	_ZN40_INTERNAL_08dba114_4_k_cu_452a4d22_141184cuda3std3__45__cpo4cendE
	.align		8
        /*0030*/ 	.dword	_ZN40_INTERNAL_08dba114_4_k_cu_452a4d22_141184cuda3std3__442_GLOBAL__N__08dba114_4_k_cu_452a4d22_141186ignoreE
	.align		8
        /*0038*/ 	.dword	_ZN40_INTERNAL_08dba114_4_k_cu_452a4d22_141184cuda3std3__419piecewise_constructE
	.align		8
        /*0040*/ 	.dword	_ZN40_INTERNAL_08dba114_4_k_cu_452a4d22_141184cuda3std3__48in_placeE
	.align		8
        /*0048*/ 	.dword	_ZN40_INTERNAL_08dba114_4_k_cu_452a4d22_141184cuda3std6ranges3__45__cpo4swapE
	.align		8
        /*0050*/ 	.dword	_ZN40_INTERNAL_08dba114_4_k_cu_452a4d22_141184cuda3std6ranges3__45__cpo9iter_moveE
	.align		8
        /*0058*/ 	.dword	_ZN40_INTERNAL_08dba114_4_k_cu_452a4d22_141184cute7productE
	.align		8
        /*0060*/ 	.dword	_ZN40_INTERNAL_08dba114_4_k_cu_452a4d22_141184cute1_E
	.align		8
        /*0068*/ 	.dword	$str$22
	.align		8
        /*0070*/ 	.dword	$str$23


//--------------------- .text._ZN7cutlass13device_kernelINS_4gemm6kernel13GemmUniversalIN4cute5tupleIJiiiiEEENS1_10collective13CollectiveMmaINS1_34MainloopSm90TmaGmmaWarpSpecializedILi25ENS5_IJNS4_1CILi1EEESB_SB_EEENS1_32KernelTmaWarpSpecializedPingpongEEENS5_IJNSA_ILi64EEENSA_ILi80EEENSA_ILi32EEEEEENS_10bfloat16_tENS5_IJlSB_lEEESJ_SK_NS4_8TiledMMAINS4_8MMA_AtomIJNS4_4SM904GMMA27MMA_64x16x16_F32BF16BF16_SSILNSO_5MajorE0ELSQ_0ELNSO_7ScaleInE1ELSR_1EEEEEENS4_6LayoutISC_NS5_IJNSA_ILi0EEESV_SV_EEEEENS5_IJNS4_10UnderscoreESY_SY_EEEEENS4_13SM90_TMA_LOADENS4_14ComposedLayoutINS4_7SwizzleILi2ELi4ELi3EEENS4_18smem_ptr_flag_bitsILi16EEENSU_INS5_IJNSA_ILi8EEESH_EEENS5_IJSH_SB_EEEEEEEvNS4_8identityES11_S1B_vS1C_EENS_8epilogue10collective6detail29Sm90TmaWarpSpecializedAdapterINS1F_15DefaultEpilogueISJ_SK_SK_NS1E_6thread17LinearCombinationISJ_Li1EffLNS1J_9ScaleType4KindE0ELNS_15FloatRoundStyleE2ESJ_EENS1_15EpilogueDefaultEEEEEvvEEEEvNT_6ParamsE --------------------------
	.section	.text._ZN7cutlass13device_kernelINS_4gemm6kernel13GemmUniversalIN4cute5tupleIJiiiiEEENS1_10collective13CollectiveMmaINS1_34MainloopSm90TmaGmmaWarpSpecializedILi25ENS5_IJNS4_1CILi1EEESB_SB_EEENS1_32KernelTmaWarpSpecializedPingpongEEENS5_IJNSA_ILi64EEENSA_ILi80EEENSA_ILi32EEEEEENS_10bfloat16_tENS5_IJlSB_lEEESJ_SK_NS4_8TiledMMAINS4_8MMA_AtomIJNS4_4SM904GMMA27MMA_64x16x16_F32BF16BF16_SSILNSO_5MajorE0ELSQ_0ELNSO_7ScaleInE1ELSR_1EEEEEENS4_6LayoutISC_NS5_IJNSA_ILi0EEESV_SV_EEEEENS5_IJNS4_10UnderscoreESY_SY_EEEEENS4_13SM90_TMA_LOADENS4_14ComposedLayoutINS4_7SwizzleILi2ELi4ELi3EEENS4_18smem_ptr_flag_bitsILi16EEENSU_INS5_IJNSA_ILi8EEESH_EEENS5_IJSH_SB_EEEEEEEvNS4_8identityES11_S1B_vS1C_EENS_8epilogue10collective6detail29Sm90TmaWarpSpecializedAdapterINS1F_15DefaultEpilogueISJ_SK_SK_NS1E_6thread17LinearCombinationISJ_Li1EffLNS1J_9ScaleType4KindE0ELNS_15FloatRoundStyleE2ESJ_EENS1_15EpilogueDefaultEEEEEvvEEEEvNT_6ParamsE,"ax",@progbits
	.align	128
.text._ZN7cutlass13device_kernelINS_4gemm6kernel13GemmUniversalIN4cute5tupleIJiiiiEEENS1_10collective13CollectiveMmaINS1_34MainloopSm90TmaGmmaWarpSpecializedILi25ENS5_IJNS4_1CILi1EEESB_SB_EEENS1_32KernelTmaWarpSpecializedPingpongEEENS5_IJNSA_ILi64EEENSA_ILi80EEENSA_ILi32EEEEEENS_10bfloat16_tENS5_IJlSB_lEEESJ_SK_NS4_8TiledMMAINS4_8MMA_AtomIJNS4_4SM904GMMA27MMA_64x16x16_F32BF16BF16_SSILNSO_5MajorE0ELSQ_0ELNSO_7ScaleInE1ELSR_1EEEEEENS4_6LayoutISC_NS5_IJNSA_ILi0EEESV_SV_EEEEENS5_IJNS4_10UnderscoreESY_SY_EEEEENS4_13SM90_TMA_LOADENS4_14ComposedLayoutINS4_7SwizzleILi2ELi4ELi3EEENS4_18smem_ptr_flag_bitsILi16EEENSU_INS5_IJNSA_ILi8EEESH_EEENS5_IJSH_SB_EEEEEEEvNS4_8identityES11_S1B_vS1C_EENS_8epilogue10collective6detail29Sm90TmaWarpSpecializedAdapterINS1F_15DefaultEpilogueISJ_SK_SK_NS1E_6thread17LinearCombinationISJ_Li1EffLNS1J_9ScaleType4KindE0ELNS_15FloatRoundStyleE2ESJ_EENS1_15EpilogueDefaultEEEEEvvEEEEvNT_6ParamsE:
        .type           _ZN7cutlass13device_kernelINS_4gemm6kernel13GemmUniversalIN4cute5tupleIJiiiiEEENS1_10collective13CollectiveMmaINS1_34MainloopSm90TmaGmmaWarpSpecializedILi25ENS5_IJNS4_1CILi1EEESB_SB_EEENS1_32KernelTmaWarpSpecializedPingpongEEENS5_IJNSA_ILi64EEENSA_ILi80EEENSA_ILi32EEEEEENS_10bfloat16_tENS5_IJlSB_lEEESJ_SK_NS4_8TiledMMAINS4_8MMA_AtomIJNS4_4SM904GMMA27MMA_64x16x16_F32BF16BF16_SSILNSO_5MajorE0ELSQ_0ELNSO_7ScaleInE1ELSR_1EEEEEENS4_6LayoutISC_NS5_IJNSA_ILi0EEESV_SV_EEEEENS5_IJNS4_10UnderscoreESY_SY_EEEEENS4_13SM90_TMA_LOADENS4_14ComposedLayoutINS4_7SwizzleILi2ELi4ELi3EEENS4_18smem_ptr_flag_bitsILi16EEENSU_INS5_IJNSA_ILi8EEESH_EEENS5_IJSH_SB_EEEEEEEvNS4_8identityES11_S1B_vS1C_EENS_8epilogue10collective6detail29Sm90TmaWarpSpecializedAdapterINS1F_15DefaultEpilogueISJ_SK_SK_NS1E_6thread17LinearCombinationISJ_Li1EffLNS1J_9ScaleType4KindE0ELNS_15FloatRoundStyleE2ESJ_EENS1_15EpilogueDefaultEEEEEvvEEEEvNT_6ParamsE,@function
        .size           _ZN7cutlass13device_kernelINS_4gemm6kernel13GemmUniversalIN4cute5tupleIJiiiiEEENS1_10collective13CollectiveMmaINS1_34MainloopSm90TmaGmmaWarpSpecializedILi25ENS5_IJNS4_1CILi1EEESB_SB_EEENS1_32KernelTmaWarpSpecializedPingpongEEENS5_IJNSA_ILi64EEENSA_ILi80EEENSA_ILi32EEEEEENS_10bfloat16_tENS5_IJlSB_lEEESJ_SK_NS4_8TiledMMAINS4_8MMA_AtomIJNS4_4SM904GMMA27MMA_64x16x16_F32BF16BF16_SSILNSO_5MajorE0ELSQ_0ELNSO_7ScaleInE1ELSR_1EEEEEENS4_6LayoutISC_NS5_IJNSA_ILi0EEESV_SV_EEEEENS5_IJNS4_10UnderscoreESY_SY_EEEEENS4_13SM90_TMA_LOADENS4_14ComposedLayoutINS4_7SwizzleILi2ELi4ELi3EEENS4_18smem_ptr_flag_bitsILi16EEENSU_INS5_IJNSA_ILi8EEESH_EEENS5_IJSH_SB_EEEEEEEvNS4_8identityES11_S1B_vS1C_EENS_8epilogue10collective6detail29Sm90TmaWarpSpecializedAdapterINS1F_15DefaultEpilogueISJ_SK_SK_NS1E_6thread17LinearCombinationISJ_Li1EffLNS1J_9ScaleType4KindE0ELNS_15FloatRoundStyleE2ESJ_EENS1_15EpilogueDefaultEEEEEvvEEEEvNT_6ParamsE,(.L_x_192 - _ZN7cutlass13device_kernelINS_4gemm6kernel13GemmUniversalIN4cute5tupleIJiiiiEEENS1_10collective13CollectiveMmaINS1_34MainloopSm90TmaGmmaWarpSpecializedILi25ENS5_IJNS4_1CILi1EEESB_SB_EEENS1_32KernelTmaWarpSpecializedPingpongEEENS5_IJNSA_ILi64EEENSA_ILi80EEENSA_ILi32EEEEEENS_10bfloat16_tENS5_IJlSB_lEEESJ_SK_NS4_8TiledMMAINS4_8MMA_AtomIJNS4_4SM904GMMA27MMA_64x16x16_F32BF16BF16_SSILNSO_5MajorE0ELSQ_0ELNSO_7ScaleInE1ELSR_1EEEEEENS4_6LayoutISC_NS5_IJNSA_ILi0EEESV_SV_EEEEENS5_IJNS4_10UnderscoreESY_SY_EEEEENS4_13SM90_TMA_LOADENS4_14ComposedLayoutINS4_7SwizzleILi2ELi4ELi3EEENS4_18smem_ptr_flag_bitsILi16EEENSU_INS5_IJNSA_ILi8EEESH_EEENS5_IJSH_SB_EEEEEEEvNS4_8identityES11_S1B_vS1C_EENS_8epilogue10collective6detail29Sm90TmaWarpSpecializedAdapterINS1F_15DefaultEpilogueISJ_SK_SK_NS1E_6thread17LinearCombinationISJ_Li1EffLNS1J_9ScaleType4KindE0ELNS_15FloatRoundStyleE2ESJ_EENS1_15EpilogueDefaultEEEEEvvEEEEvNT_6ParamsE)
        .other          _ZN7cutlass13device_kernelINS_4gemm6kernel13GemmUniversalIN4cute5tupleIJiiiiEEENS1_10collective13CollectiveMmaINS1_34MainloopSm90TmaGmmaWarpSpecializedILi25ENS5_IJNS4_1CILi1EEESB_SB_EEENS1_32KernelTmaWarpSpecializedPingpongEEENS5_IJNSA_ILi64EEENSA_ILi80EEENSA_ILi32EEEEEENS_10bfloat16_tENS5_IJlSB_lEEESJ_SK_NS4_8TiledMMAINS4_8MMA_AtomIJNS4_4SM904GMMA27MMA_64x16x16_F32BF16BF16_SSILNSO_5MajorE0ELSQ_0ELNSO_7ScaleInE1ELSR_1EEEEEENS4_6LayoutISC_NS5_IJNSA_ILi0EEESV_SV_EEEEENS5_IJNS4_10UnderscoreESY_SY_EEEEENS4_13SM90_TMA_LOADENS4_14ComposedLayoutINS4_7SwizzleILi2ELi4ELi3EEENS4_18smem_ptr_flag_bitsILi16EEENSU_INS5_IJNSA_ILi8EEESH_EEENS5_IJSH_SB_EEEEEEEvNS4_8identityES11_S1B_vS1C_EENS_8epilogue10collective6detail29Sm90TmaWarpSpecializedAdapterINS1F_15DefaultEpilogueISJ_SK_SK_NS1E_6thread17LinearCombinationISJ_Li1EffLNS1J_9ScaleType4KindE0ELNS_15FloatRoundStyleE2ESJ_EENS1_15EpilogueDefaultEEEEEvvEEEEvNT_6ParamsE,@"STO_CUDA_ENTRY STV_DEFAULT"
_ZN7cutlass13device_kernelINS_4gemm6kernel13GemmUniversalIN4cute5tupleIJiiiiEEENS1_10collective13CollectiveMmaINS1_34MainloopSm90TmaGmmaWarpSpecializedILi25ENS5_IJNS4_1CILi1EEESB_SB_EEENS1_32KernelTmaWarpSpecializedPingpongEEENS5_IJNSA_ILi64EEENSA_ILi80EEENSA_ILi32EEEEEENS_10bfloat16_tENS5_IJlSB_lEEESJ_SK_NS4_8TiledMMAINS4_8MMA_AtomIJNS4_4SM904GMMA27MMA_64x16x16_F32BF16BF16_SSILNSO_5MajorE0ELSQ_0ELNSO_7ScaleInE1ELSR_1EEEEEENS4_6LayoutISC_NS5_IJNSA_ILi0EEESV_SV_EEEEENS5_IJNS4_10UnderscoreESY_SY_EEEEENS4_13SM90_TMA_LOADENS4_14ComposedLayoutINS4_7SwizzleILi2ELi4ELi3EEENS4_18smem_ptr_flag_bitsILi16EEENSU_INS5_IJNSA_ILi8EEESH_EEENS5_IJSH_SB_EEEEEEEvNS4_8identityES11_S1B_vS1C_EENS_8epilogue10collective6detail29Sm90TmaWarpSpecializedAdapterINS1F_15DefaultEpilogueISJ_SK_SK_NS1E_6thread17LinearCombinationISJ_Li1EffLNS1J_9ScaleType4KindE0ELNS_15FloatRoundStyleE2ESJ_EENS1_15EpilogueDefaultEEEEEvvEEEEvNT_6ParamsE:
[----:B------:R-:W0:Y:S02]  /*0000*/  LDC R1, c[0x0][0x28] ;  /* 0x00000a00ff017b82 */ /* 0x000e240000000800 */
[----:B0-----:R-:W-:Y:S01]  /*0010*/  VIADD R1, R1, 0xfffffff8 ;  /* 0xfffffff801017836 */ /* 0x001fe20000000000 */
[----:B------:R-:W0:Y:S01]  /*0020*/  S2R R5, SR_TID.X ;  /* 0x0000000000057919 */ /* 0x000e220000002100 */
[----:B------:R-:W-:Y:S01]  /*0030*/  ELECT P0, URZ, PT ;  /* 0x00000000003f782f */ /* 0x000fe20003800000 */
[----:B------:R-:W-:Y:S01]  /*0040*/  BSSY B0, `(.L_x_0) ;  /* 0x000000f000007945 */ /* 0x000fe20003800000 */
[--C-:B0-----:R-:W-:Y:S02]  /*0050*/  SHF.R.U32.HI R0, RZ, 0x5, R5.reuse ;  /* 0x00000005ff007819 */ /* 0x101fe40000011605 */
[----:B------:R-:W-:-:S03]  /*0060*/  SHF.R.U32.HI R4, RZ, 0x7, R5 ;  /* 0x00000007ff047819 */ /* 0x000fc60000011605 */
[----:B------:R-:W0:Y:S04]  /*0070*/  SHFL.IDX PT, R2, R0, RZ, 0x1f ;  /* 0x00001fff00027589 */ /* 0x000e2800000e0000 */
[----:B------:R1:W2:Y:S01]  /*0080*/  SHFL.IDX PT, R7, R4, RZ, 0x1f ;  /* 0x00001fff04077589 */ /* 0x0002a200000e0000 */
[----:B0-----:R-:W-:-:S13]  /*0090*/  ISETP.NE.OR P0, PT, R2, RZ, !P0 ;  /* 0x000000ff0200720c */ /* 0x001fda0004705670 */
[----:B-12---:R-:W-:Y:S05]  /*00a0*/  @P0 BRA `(.L_x_1) ;  /* 0x0000000000200947 */ /* 0x006fea0003800000 */
[----:B------:R-:W-:Y:S02]  /*00b0*/  ULDC.64 UR4, c[0x0][0x198] ;  /* 0x0000660000047ab9 */ /* 0x000fe40000000a00 */
[----:B------:R-:W-:Y:S02]  /*00c0*/  UIADD3 UR6, UP0, UR4, 0xf0, URZ ;  /* 0x000000f004067890 */ /* 0x000fe4000ff1e03f */
[----:B------:R-:W-:Y:S02]  /*00d0*/  UIADD3 UR4, UP1, UR4, 0x1f0, URZ ;  /* 0x000001f004047890 */ /* 0x000fe4000ff3e03f */
[----:B------:R-:W-:Y:S02]  /*00e0*/  UIADD3.X UR7, URZ, UR5, URZ, UP0, !UPT ;  /* 0x000000053f077290 */ /* 0x000fe400087fe43f */
[----:B------:R-:W-:-:S07]  /*00f0*/  UIADD3.X UR5, URZ, UR5, URZ, UP1, !UPT ;  /* 0x000000053f057290 */ /* 0x000fce0008ffe43f */
[----:B------:R0:W-:Y:S02]  /*0100*/  UTMACCTL.PF [UR6] ;  /* 0x00000000060079b9 */ /* 0x0001e40008040000 */
[----:B------:R0:W-:Y:S02]  /*0110*/  UTMACCTL.PF [UR4] ;  /* 0x00000000040079b9 */ /* 0x0001e40008040000 */
[----:B0-----:R-:W-:Y:S01]  /*0120*/  NOP ;  /* 0x0000000000007918 */ /* 0x001fe20000000000 */
.L_x_1:
[----:B------:R-:W-:Y:S05]  /*0130*/  BSYNC B0 ;  /* 0x0000000000007941 */ /* 0x000fea0003800000 */
.L_x_0:
[----:B------:R-:W0:Y:S02]  /*0140*/  SHFL.IDX PT, R3, R0, RZ, 0x1f ;  /* 0x00001fff00037589 */ /* 0x000e2400000e0000 */
[----:B0-----:R-:W-:-:S13]  /*0150*/  ISETP.NE.AND P0, PT, R3, RZ, PT ;  /* 0x000000ff0300720c */ /* 0x001fda0003f05270 */
[----:B------:R-:W-:Y:S05]  /*0160*/  @P0 BRA `(.L_x_2) ;  /* 0x00000004000c0947 */ /* 0x000fea0003800000 */
[----:B------:R-:W-:Y:S01]  /*0170*/  ELECT P0, URZ, PT ;  /* 0x00000000003f782f */ /* 0x000fe20003800000 */
[----:B------:R-:W-:-:S12]  /*0180*/  BSSY B0, `(.L_x_2) ;  /* 0x0000041000007945 */ /* 0x000fd80003800000 */
[----:B------:R-:W-:Y:S05]  /*0190*/  @!P0 BRA `(.L_x_3) ;  /* 0x0000000000fc8947 */ /* 0x000fea0003800000 */
[----:B------:R-:W0:Y:S01]  /*01a0*/  S2UR UR8, SR_CgaCtaId ;  /* 0x00000000000879c3 */ /* 0x000e220000008800 */
[----:B------:R-:W-:Y:S01]  /*01b0*/  UMOV UR4, 0x400 ;  /* 0x0000040000047882 */ /* 0x000fe20000000000 */
[----:B------:R-:W-:Y:S01]  /*01c0*/  UMOV UR5, 0x1 ;  /* 0x0000000100057882 */ /* 0x000fe20000000000 */
[----:B------:R-:W-:Y:S02]  /*01d0*/  UMOV UR6, 0x80 ;  /* 0x0000008000067882 */ /* 0x000fe40000000000 */
[----:B------:R-:W-:-:S04]  /*01e0*/  UIADD3 UR6, -UR6, 0x100000, URZ ;  /* 0x0010000006067890 */ /* 0x000fc8000fffe13f */
[----:B------:R-:W-:Y:S02]  /*01f0*/  USHF.L.U32 UR7, UR6, 0xb, URZ ;  /* 0x0000000b06077899 */ /* 0x000fe4000800063f */
[----:B------:R-:W-:Y:S02]  /*0200*/  USHF.L.U32 UR6, UR6, 0x1, URZ ;  /* 0x0000000106067899 */ /* 0x000fe4000800063f */
[----:B0-----:R-:W-:Y:S02]  /*0210*/  ULEA UR8, UR8, UR4, 0x18 ;  /* 0x0000000408087291 */ /* 0x001fe4000f8ec03f */
[----:B------:R-:W-:-:S04]  /*0220*/  UIADD3 UR4, -UR5, 0x100000, URZ ;  /* 0x0010000005047890 */ /* 0x000fc8000fffe13f */
[----:B------:R-:W-:Y:S02]  /*0230*/  USHF.L.U32 UR5, UR4, 0xb, URZ ;  /* 0x0000000b04057899 */ /* 0x000fe4000800063f */
[----:B------:R-:W-:Y:S01]  /*0240*/  USHF.L.U32 UR4, UR4, 0x1, URZ ;  /* 0x0000000104047899 */ /* 0x000fe2000800063f */
[----:B------:R-:W0:Y:S11]  /*0250*/  FENCE.VIEW.ASYNC.S ;  /* 0x00000000000073c6 */ /* 0x000e360000000000 */
[----:B0-----:R0:W1:Y:S01]  /*0260*/  SYNCS.EXCH.64 URZ, [UR8], UR4 ;  /* 0x00000004083f75b2 */ /* 0x0010620008000100 */
[----:B------:R0:W2:Y:S01]  /*0270*/  SYNCS.EXCH.64 URZ, [UR8+0xc8], UR6 ;  /* 0x0000c806083f75b2 */ /* 0x0000a20008000100 */
[----:B------:R0:W3:Y:S01]  /*0280*/  SYNCS.EXCH.64 URZ, [UR8+0x8], UR4 ;  /* 0x00000804083f75b2 */ /* 0x0000e20008000100 */
[----:B------:R0:W4:Y:S01]  /*0290*/  SYNCS.EXCH.64 URZ, [UR8+0xd0], UR6 ;  /* 0x0000d006083f75b2 */ /* 0x0001220008000100 */
[----:B------:R0:W0:Y:S01]  /*02a0*/  SYNCS.EXCH.64 URZ, [UR8+0x10], UR4 ;  /* 0x00001004083f75b2 */ /* 0x0000220008000100 */
        /* <DEDUP_REMOVED lines=45> */
[----:B-1234-:R-:W-:Y:S01]  /*0580*/  NOP ;  /* 0x0000000000007918 */ /* 0x01efe20000000000 */
.L_x_3:
[----:B0-----:R-:W-:Y:S05]  /*0590*/  BSYNC B0 ;  /* 0x0000000000007941 */ /* 0x001fea0003800000 */
.L_x_2:
[----:B------:R-:W0:Y:S01]  /*05a0*/  SHFL.IDX PT, R6, R0, RZ, 0x1f ;  /* 0x00001fff00067589 */ /* 0x000e2200000e0000 */
[----:B------:R-:W-:Y:S01]  /*05b0*/  ELECT P0, URZ, PT ;  /* 0x00000000003f782f */ /* 0x000fe20003800000 */
[----:B------:R-:W-:Y:S01]  /*05c0*/  NOP ;  /* 0x0000000000007918 */ /* 0x000fe20000000000 */
[----:B------:R-:W-:Y:S01]  /*05d0*/  ELECT P1, URZ, PT ;  /* 0x00000000003f782f */ /* 0x000fe20003820000 */
[----:B------:R1:W2:Y:S01]  /*05e0*/  SHFL.IDX PT, R3, R0, RZ, 0x1f ;  /* 0x00001fff00037589 */ /* 0x0002a200000e0000 */
[----:B------:R-:W-:Y:S01]  /*05f0*/  UMOV UR4, 0x20 ;  /* 0x0000002000047882 */ /* 0x000fe20000000000 */
[----:B------:R-:W-:Y:S01]  /*0600*/  UMOV UR11, 0x80 ;  /* 0x00000080000b7882 */ /* 0x000fe20000000000 */
[----:B------:R-:W-:Y:S01]  /*0610*/  NOP ;  /* 0x0000000000007918 */ /* 0x000fe20000000000 */
[----:B------:R-:W3:Y:S01]  /*0620*/  SHFL.IDX PT, R4, R4, RZ, 0x1f ;  /* 0x00001fff04047589 */ /* 0x000ee200000e0000 */
[C---:B------:R-:W-:Y:S01]  /*0630*/  VIADD R31, R7.reuse, 0xffffffff ;  /* 0xffffffff071f7836 */ /* 0x040fe20000000000 */
[----:B------:R-:W-:Y:S01]  /*0640*/  ULDC.64 UR36, c[0x0][0x208] ;  /* 0x0000820000247ab9 */ /* 0x000fe20000000a00 */
[----:B------:R-:W-:-:S02]  /*0650*/  ISETP.NE.AND P2, PT, R7, RZ, PT ;  /* 0x000000ff0700720c */ /* 0x000fc40003f45270 */
[----:B-1----:R-:W-:Y:S02]  /*0660*/  SHF.R.S32.HI R0, RZ, 0x1f, R5 ;  /* 0x0000001fff007819 */ /* 0x002fe40000011405 */
[----:B------:R-:W-:Y:S02]  /*0670*/  ISETP.GE.U32.AND P3, PT, R31, 0x2, PT ;  /* 0x000000021f00780c */ /* 0x000fe40003f66070 */
[----:B------:R-:W-:-:S04]  /*0680*/  LEA.HI R0, R0, R5, RZ, 0x7 ;  /* 0x0000000500007211 */ /* 0x000fc800078f38ff */
[----:B------:R-:W-:Y:S02]  /*0690*/  LOP3.LUT R0, R0, 0xffffff80, RZ, 0xc0, !PT ;  /* 0xffffff8000007812 */ /* 0x000fe400078ec0ff */
[----:B0-----:R-:W-:Y:S02]  /*06a0*/  ISETP.NE.OR P0, PT, R6, RZ, !P0 ;  /* 0x000000ff0600720c */ /* 0x001fe40004705670 */
[----:B--2---:R-:W-:Y:S02]  /*06b0*/  ISETP.NE.OR P1, PT, R3, RZ, !P1 ;  /* 0x000000ff0300720c */ /* 0x004fe40004f25670 */
[----:B------:R-:W-:Y:S02]  /*06c0*/  SHF.R.S32.HI R3, RZ, 0x1f, R2 ;  /* 0x0000001fff037819 */ /* 0x000fe40000011402 */
[----:B---3--:R-:W-:Y:S01]  /*06d0*/  R2UR UR43, R4 ;  /* 0x00000000042b72ca */ /* 0x008fe200000e0000 */
[----:B------:R-:W-:Y:S01]  /*06e0*/  IMAD.IADD R4, R5, 0x1, -R0 ;  /* 0x0000000105047824 */ /* 0x000fe200078e0a00 */
[----:B------:R-:W-:-:S05]  /*06f0*/  LEA.HI R3, R3, R2, RZ, 0x2 ;  /* 0x0000000203037211 */ /* 0x000fca00078f10ff */
[----:B------:R-:W-:Y:S01]  /*0700*/  VOTEU.ALL UP0, P0 ;  /* 0x00000000003f7886 */ /* 0x000fe20000000000 */
[----:B------:R-:W-:Y:S01]  /*0710*/  LOP3.LUT R3, R3, 0xfffffffc, RZ, 0xc0, !PT ;  /* 0xfffffffc03037812 */ /* 0x000fe200078ec0ff */
[----:B------:R-:W-:-:S03]  /*0720*/  VOTEU.ALL UP1, P1 ;  /* 0x00000000003f7886 */ /* 0x000fc60000820000 */
[----:B------:R-:W0:Y:S01]  /*0730*/  @!UP0 S2UR UR7, SR_CgaCtaId ;  /* 0x00000000000789c3 */ /* 0x000e220000008800 */
[----:B------:R-:W-:Y:S01]  /*0740*/  @!UP0 UMOV UR6, 0x400 ;  /* 0x0000040000068882 */ /* 0x000fe20000000000 */
[----:B------:R-:W-:-:S04]  /*0750*/  @!UP0 UIADD3 UR4, -UR4, 0x100000, URZ ;  /* 0x0010000004048890 */ /* 0x000fc8000fffe13f */
[----:B------:R-:W-:Y:S02]  /*0760*/  @!UP0 USHF.L.U32 UR5, UR4, 0xb, URZ ;  /* 0x0000000b04058899 */ /* 0x000fe4000800063f */
[----:B------:R-:W-:Y:S01]  /*0770*/  @!UP0 USHF.L.U32 UR4, UR4, 0x1, URZ ;  /* 0x0000000104048899 */ /* 0x000fe2000800063f */
[----:B------:R-:W-:Y:S01]  /*0780*/  IMAD.IADD R14, R2, 0x1, -R3 ;  /* 0x00000001020e7824 */ /* 0x000fe200078e0a03 */
[----:B------:R-:W-:Y:S01]  /*0790*/  @!UP1 UMOV UR9, 0x400 ;  /* 0x0000040000099882 */ /* 0x000fe20000000000 */
[----:B------:R-:W-:Y:S01]  /*07a0*/  VOTEU.ALL UP2, P1 ;  /* 0x00000000003f7886 */ /* 0x000fe20000840000 */
[----:B------:R-:W-:Y:S01]  /*07b0*/  VOTEU.ALL UP3, P1 ;  /* 0x00000000003f7886 */ /* 0x000fe20000860000 */
[----:B------:R-:W-:Y:S01]  /*07c0*/  VOTEU.ALL UP4, P1 ;  /* 0x00000000003f7886 */ /* 0x000fe20000880000 */
[----:B------:R-:W1:Y:S01]  /*07d0*/  @!UP1 S2UR UR10, SR_CgaCtaId ;  /* 0x00000000000a99c3 */ /* 0x000e620000008800 */
[----:B------:R-:W-:Y:S01]  /*07e0*/  VOTEU.ALL UP5, P1 ;  /* 0x00000000003f7886 */ /* 0x000fe200008a0000 */
[----:B0-----:R-:W-:-:S02]  /*07f0*/  @!UP0 ULEA UR8, UR7, UR6, 0x18 ;  /* 0x0000000607088291 */ /* 0x001fc4000f8ec03f */
[----:B------:R-:W-:-:S04]  /*0800*/  @!UP1 UIADD3 UR6, -UR11, 0x100000, URZ ;  /* 0x001000000b069890 */ /* 0x000fc8000fffe13f */
[----:B------:R-:W-:Y:S02]  /*0810*/  @!UP1 USHF.L.U32 UR7, UR6, 0xb, URZ ;  /* 0x0000000b06079899 */ /* 0x000fe4000800063f */
[----:B------:R-:W-:Y:S01]  /*0820*/  @!UP1 USHF.L.U32 UR6, UR6, 0x1, URZ ;  /* 0x0000000106069899 */ /* 0x000fe2000800063f */
[----:B------:R-:W-:Y:S01]  /*0830*/  VOTEU.ALL UP0, P0 ;  /* 0x00000000003f7886 */ /* 0x000fe20000000000 */
[----:B-1----:R-:W-:Y:S01]  /*0840*/  @!UP1 ULEA UR9, UR10, UR9, 0x18 ;  /* 0x000000090a099291 */ /* 0x002fe2000f8ec03f */
[----:B------:R-:W-:Y:S02]  /*0850*/  VOTEU.ALL UP1, P0 ;  /* 0x00000000003f7886 */ /* 0x000fe40000020000 */
[----:B------:R-:W-:Y:S01]  /*0860*/  ULDC.64 UR10, c[0x0][0x598] ;  /* 0x00016600000a7ab9 */ /* 0x000fe20000000a00 */
[----:B------:R-:W-:Y:S01]  /*0870*/  ISETP.NE.AND P0, PT, R14, 0x3, PT ;  /* 0x000000030e00780c */ /* 0x000fe20003f05270 */
[----:B------:R-:W0:Y:S02]  /*0880*/  FENCE.VIEW.ASYNC.S ;  /* 0x00000000000073c6 */ /* 0x000e240000000000 */
[----:B0-----:R0:W1:Y:S01]  /*0890*/  @!UP0 SYNCS.EXCH.64 URZ, [UR8+0x1c0], UR4 ;  /* 0x0001c004083f85b2 */ /* 0x0010620008000100 */
[----:B------:R-:W-:-:S02]  /*08a0*/  ISETP.NE.U32.AND P1, PT, RZ, UR10, PT ;  /* 0x0000000aff007c0c */ /* 0x000fc4000bf25070 */
[----:B------:R-:W-:Y:S02]  /*08b0*/  ISETP.EQ.OR P0, PT, R14, RZ, !P0 ;  /* 0x000000ff0e00720c */ /* 0x000fe40004702670 */
[----:B------:R-:W-:Y:S02]  /*08c0*/  ISETP.NE.AND.EX P1, PT, RZ, UR11, PT, P1 ;  /* 0x0000000bff007c0c */ /* 0x000fe4000bf25310 */
[----:B------:R-:W-:-:S04]  /*08d0*/  ISETP.EQ.AND P0, PT, R7, RZ, P0 ;  /* 0x000000ff0700720c */ /* 0x000fc80000702270 */
[----:B------:R-:W-:-:S04]  /*08e0*/  SEL R23, RZ, 0x1, !P0 ;  /* 0x00000001ff177807 */ /* 0x000fc80004000000 */
[----:B------:R-:W-:Y:S01]  /*08f0*/  SEL R23, R23, 0x2, P3 ;  /* 0x0000000217177807 */ /* 0x000fe20001800000 */
[----:B------:R0:W1:Y:S01]  /*0900*/  @!UP1 SYNCS.EXCH.64 URZ, [UR8+0x1c8], UR4 ;  /* 0x0001c804083f95b2 */ /* 0x0000620008000100 */
[----:B------:R-:W-:Y:S01]  /*0910*/  NOP ;  /* 0x0000000000007918 */ /* 0x000fe20000000000 */
[----:B------:R0:W1:Y:S01]  /*0920*/  @!UP2 SYNCS.EXCH.64 URZ, [UR9+0x1a0], UR6 ;  /* 0x0001a006093fa5b2 */ /* 0x0000620008000100 */
[----:B------:R0:W1:Y:S01]  /*0930*/  @!UP3 SYNCS.EXCH.64 URZ, [UR9+0x1a8], UR6 ;  /* 0x0001a806093fb5b2 */ /* 0x0000620008000100 */
[----:B------:R0:W1:Y:S01]  /*0940*/  @!UP4 SYNCS.EXCH.64 URZ, [UR9+0x1b0], UR6 ;  /* 0x0001b006093fc5b2 */ /* 0x0000620008000100 */
[----:B------:R0:W1:Y:S01]  /*0950*/  @!UP5 SYNCS.EXCH.64 URZ, [UR9+0x1b8], UR6 ;  /* 0x0001b806093fd5b2 */ /* 0x0000620008000100 */
[----:B------:R-:W-:Y:S01]  /*0960*/  NOP ;  /* 0x0000000000007918 */ /* 0x000fe20000000000 */
[----:B-1----:R-:W-:Y:S06]  /*0970*/  BAR.SYNC.DEFER_BLOCKING 0x0 ;  /* 0x0000000000007b1d */ /* 0x002fec0000010000 */
[----:B0-----:R-:W-:Y:S05]  /*0980*/  @!P1 BRA `(.L_x_4) ;  /* 0x00000000001c9947 */ /* 0x001fea0003800000 */
[----:B------:R-:W0:Y:S02]  /*0990*/  LDC.64 R2, c[0x0][0x598] ;  /* 0x00016600ff027b82 */ /* 0x000e240000000a00 */
[----:B0-----:R-:W2:Y:S02]  /*09a0*/  LDG.E.64 R2, desc[UR36][R2.64] ;  /* 0x0000002402027981 */ /* 0x001ea4000c1e1b00 */
[----:B--2---:R-:W-:-:S04]  /*09b0*/  ISETP.NE.U32.AND P0, PT, R2, RZ, PT ;  /* 0x000000ff0200720c */ /* 0x004fc80003f05070 */
[----:B------:R-:W-:-:S13]  /*09c0*/  ISETP.NE.AND.EX P0, PT, R3, RZ, PT, P0 ;  /* 0x000000ff0300720c */ /* 0x000fda0003f05300 */
[----:B------:R-:W-:Y:S05]  /*09d0*/  @!P0 BRA `(.L_x_4) ;  /* 0x0000000000088947 */ /* 0x000fea0003800000 */
[----:B------:R1:W5:Y:S01]  /*09e0*/  LD.E R64, desc[UR36][R2.64] ;  /* 0x0000002402407980 */ /* 0x000362000c101900 */
[----:B------:R-:W-:Y:S05]  /*09f0*/  BRA `(.L_x_5) ;  /* 0x0000000000247947 */ /* 0x000fea0003800000 */
.L_x_4:
[----:B------:R-:W-:Y:S02]  /*0a00*/  ULDC.64 UR4, c[0x0][0x588] ;  /* 0x0001620000047ab9 */ /* 0x000fe40000000a00 */
[----:B------:R-:W-:-:S04]  /*0a10*/  ISETP.NE.U32.AND P0, PT, RZ, UR4, PT ;  /* 0x00000004ff007c0c */ /* 0x000fc8000bf05070 */
[----:B------:R-:W-:-:S13]  /*0a20*/  ISETP.NE.AND.EX P0, PT, RZ, UR5, PT, P0 ;  /* 0x00000005ff007c0c */ /* 0x000fda000bf05300 */
[----:B------:R-:W-:Y:S05]  /*0a30*/  @!P0 BRA `(.L_x_6) ;  /* 0x00000000000c8947 */ /* 0x000fea0003800000 */
[----:B------:R-:W0:Y:S02]  /*0a40*/  LDC.64 R64, c[0x0][0x588] ;  /* 0x00016200ff407b82 */ /* 0x000e240000000a00 */
[----:B0-----:R0:W5:Y:S01]  /*0a50*/  LDG.E R64, desc[UR36][R64.64] ;  /* 0x0000002440407981 */ /* 0x001162000c1e1900 */
[----:B------:R-:W-:Y:S05]  /*0a60*/  BRA `(.L_x_5) ;  /* 0x0000000000087947 */ /* 0x000fea0003800000 */
.L_x_6:
[----:B------:R-:W-:Y:S02]  /*0a70*/  ULDC UR4, c[0x0][0x580] ;  /* 0x0001600000047ab9 */ /* 0x000fe40000000800 */
[----:B------:R-:W-:-:S07]  /*0a80*/  IMAD.U32 R64, RZ, RZ, UR4 ;  /* 0x00000004ff407e24 */ /* 0x000fce000f8e00ff */
.L_x_5:
[----:B------:R-:W-:Y:S02]  /*0a90*/  ULDC.64 UR4, c[0x0][0x5a0] ;  /* 0x0001680000047ab9 */ /* 0x000fe40000000a00 */
[----:B------:R-:W-:-:S04]  /*0aa0*/  ISETP.NE.U32.AND P0, PT, RZ, UR4, PT ;  /* 0x00000004ff007c0c */ /* 0x000fc8000bf05070 */
[----:B------:R-:W-:-:S13]  /*0ab0*/  ISETP.NE.AND.EX P0, PT, RZ, UR5, PT, P0 ;  /* 0x00000005ff007c0c */ /* 0x000fda000bf05300 */
[----:B------:R-:W-:Y:S05]  /*0ac0*/  @!P0 BRA `(.L_x_7) ;  /* 0x00000000001c8947 */ /* 0x000fea0003800000 */
[----:B-1----:R-:W1:Y:S02]  /*0ad0*/  LDC.64 R2, c[0x0][0x5a0] ;  /* 0x00016800ff027b82 */ /* 0x002e640000000a00 */
[----:B-1----:R-:W2:Y:S02]  /*0ae0*/  LDG.E.64 R2, desc[UR36][R2.64] ;  /* 0x0000002402027981 */ /* 0x002ea4000c1e1b00 */
[----:B--2---:R-:W-:-:S04]  /*0af0*/  ISETP.NE.U32.AND P0, PT, R2, RZ, PT ;  /* 0x000000ff0200720c */ /* 0x004fc80003f05070 */
[----:B------:R-:W-:-:S13]  /*0b00*/  ISETP.NE.AND.EX P0, PT, R3, RZ, PT, P0 ;  /* 0x000000ff0300720c */ /* 0x000fda0003f05300 */
[----:B------:R-:W-:Y:S05]  /*0b10*/  @!P0 BRA `(.L_x_7) ;  /* 0x0000000000088947 */ /* 0x000fea0003800000 */
[----:B0-----:R2:W5:Y:S01]  /*0b20*/  LD.E R65, desc[UR36][R2.64] ;  /* 0x0000002402417980 */ /* 0x001562000c101900 */
[----:B------:R-:W-:Y:S05]  /*0b30*/  BRA `(.L_x_8) ;  /* 0x0000000000247947 */ /* 0x000fea0003800000 */
.L_x_7:
[----:B------:R-:W-:Y:S02]  /*0b40*/  ULDC.64 UR4, c[0x0][0x590] ;  /* 0x0001640000047ab9 */ /* 0x000fe40000000a00 */
[----:B------:R-:W-:-:S04]  /*0b50*/  ISETP.NE.U32.AND P0, PT, RZ, UR4, PT ;  /* 0x00000004ff007c0c */ /* 0x000fc8000bf05070 */
[----:B------:R-:W-:-:S13]  /*0b60*/  ISETP.NE.AND.EX P0, PT, RZ, UR5, PT, P0 ;  /* 0x00000005ff007c0c */ /* 0x000fda000bf05300 */
[----:B------:R-:W-:Y:S05]  /*0b70*/  @!P0 BRA `(.L_x_9) ;  /* 0x00000000000c8947 */ /* 0x000fea0003800000 */
[----:B-1----:R-:W0:Y:S02]  /*0b80*/  LDC.64 R2, c[0x0][0x590] ;  /* 0x00016400ff027b82 */ /* 0x002e240000000a00 */
[----:B0-----:R0:W5:Y:S01]  /*0b90*/  LDG.E R65, desc[UR36][R2.64] ;  /* 0x0000002402417981 */ /* 0x001162000c1e1900 */
[----:B------:R-:W-:Y:S05]  /*0ba0*/  BRA `(.L_x_8) ;  /* 0x0000000000087947 */ /* 0x000fea0003800000 */
.L_x_9:
[----:B------:R-:W-:Y:S02]  /*0bb0*/  ULDC UR4, c[0x0][0x584] ;  /* 0x0001610000047ab9 */ /* 0x000fe40000000800 */
[----:B0-----:R-:W-:-:S07]  /*0bc0*/  IMAD.U32 R65, RZ, RZ, UR4 ;  /* 0x00000004ff417e24 */ /* 0x001fce000f8e00ff */
.L_x_8:
[----:B012---:R-:W0:Y:S01]  /*0bd0*/  LDC R2, c[0x0][0x65c] ;  /* 0x00019700ff027b82 */ /* 0x007e220000000800 */
[----:B------:R-:W1:Y:S01]  /*0be0*/  S2R R15, SR_CTAID.Y ;  /* 0x00000000000f7919 */ /* 0x000e620000002600 */
[----:B------:R-:W-:Y:S01]  /*0bf0*/  ULDC UR6, c[0x0][0x28c] ;  /* 0x0000a30000067ab9 */ /* 0x000fe20000000800 */
[----:B------:R-:W-:Y:S01]  /*0c00*/  ISETP.NE.AND P0, PT, R7, 0x2, PT ;  /* 0x000000020700780c */ /* 0x000fe20003f05270 */
[----:B------:R-:W-:Y:S01]  /*0c10*/  UIADD3 UR6, UR6, 0x1f, URZ ;  /* 0x0000001f06067890 */ /* 0x000fe2000fffe03f */
[----:B------:R-:W2:Y:S01]  /*0c20*/  S2R R6, SR_CTAID.X ;  /* 0x0000000000067919 */ /* 0x000ea20000002500 */
[----:B------:R-:W-:Y:S01]  /*0c30*/  UMOV UR38, URZ ;  /* 0x0000003f00267c82 */ /* 0x000fe20008000000 */
[----:B------:R-:W-:Y:S01]  /*0c40*/  UMOV UR39, URZ ;  /* 0x0000003f00277c82 */ /* 0x000fe20008000000 */
[----:B------:R-:W-:Y:S01]  /*0c50*/  USHF.R.S32.HI UR7, URZ, 0x1f, UR6 ;  /* 0x0000001f3f077899 */ /* 0x000fe20008011406 */
[----:B------:R-:W-:-:S03]  /*0c60*/  ULDC.64 UR8, c[0x0][0x650] ;  /* 0x0001940000087ab9 */ /* 0x000fc60000000a00 */
[----:B------:R-:W-:-:S04]  /*0c70*/  ULEA.HI UR7, UR7, UR6, URZ, 0x5 ;  /* 0x0000000607077291 */ /* 0x000fc8000f8f283f */
[----:B------:R-:W-:Y:S01]  /*0c80*/  USHF.R.S32.HI UR40, URZ, 0x5, UR7 ;  /* 0x000000053f287899 */ /* 0x000fe20008011407 */
[----:B0-----:R-:W-:-:S13]  /*0c90*/  ISETP.NE.AND P1, PT, R2, 0x1, PT ;  /* 0x000000010200780c */ /* 0x001fda0003f25270 */
[----:B------:R-:W2:Y:S01]  /*0ca0*/  @P1 LDC R17, c[0x0][0x10] ;  /* 0x00000400ff111b82 */ /* 0x000ea20000000800 */
[----:B-1----:R-:W-:Y:S02]  /*0cb0*/  @P1 IMAD.MOV.U32 R8, RZ, RZ, R15 ;  /* 0x000000ffff081224 */ /* 0x002fe400078e000f */
[----:B------:R-:W-:Y:S02]  /*0cc0*/  @P1 IMAD.MOV.U32 R9, RZ, RZ, RZ ;  /* 0x000000ffff091224 */ /* 0x000fe400078e00ff */
[----:B------:R-:W-:-:S03]  /*0cd0*/  @P1 IMAD.MOV.U32 R7, RZ, RZ, RZ ;  /* 0x000000ffff071224 */ /* 0x000fc600078e00ff */
[----:B------:R-:W0:Y:S01]  /*0ce0*/  @!P1 LDC R3, c[0x0][0xc] ;  /* 0x00000300ff039b82 */ /* 0x000e220000000800 */
[----:B------:R-:W-:Y:S01]  /*0cf0*/  ULDC UR4, c[0x0][0xc] ;  /* 0x0000030000047ab9 */ /* 0x000fe20000000800 */
[----:B------:R-:W-:Y:S02]  /*0d00*/  ULDC UR5, c[0x0][0x10] ;  /* 0x0000040000057ab9 */ /* 0x000fe40000000800 */
[----:B------:R-:W-:-:S04]  /*0d10*/  UIMAD.WIDE.U32 UR4, UR4, UR5, URZ ;  /* 0x00000005040472a5 */ /* 0x000fc8000f8e003f */
[----:B------:R-:W1:Y:S01]  /*0d20*/  LDC R0, c[0x0][0x14] ;  /* 0x00000500ff007b82 */ /* 0x000e620000000800 */
[----:B--2---:R-:W-:-:S04]  /*0d30*/  @P1 IMAD.WIDE.U32 R16, R6, R17, R8 ;  /* 0x0000001106101225 */ /* 0x004fc800078e0008 */
[----:B------:R-:W-:Y:S02]  /*0d40*/  @P1 IMAD.IADD R17, R17, 0x1, R7 ;  /* 0x0000000111111824 */ /* 0x000fe400078e0207 */
[----:B------:R-:W-:Y:S02]  /*0d50*/  IMAD.MOV.U32 R7, RZ, RZ, RZ ;  /* 0x000000ffff077224 */ /* 0x000fe400078e00ff */
[----:B0-----:R-:W-:-:S04]  /*0d60*/  @!P1 IMAD.WIDE.U32 R8, R3, R15, R6 ;  /* 0x0000000f03089225 */ /* 0x001fc800078e0006 */
[----:B------:R-:W-:Y:S02]  /*0d70*/  @!P1 IMAD.MOV.U32 R16, RZ, RZ, R8 ;  /* 0x000000ffff109224 */ /* 0x000fe400078e0008 */
[----:B-1----:R-:W-:-:S04]  /*0d80*/  IMAD.WIDE.U32 R10, R0, UR4, RZ ;  /* 0x00000004000a7c25 */ /* 0x002fc8000f8e00ff */
[----:B------:R-:W-:Y:S01]  /*0d90*/  IMAD R3, R0, UR5, RZ ;  /* 0x0000000500037c24 */ /* 0x000fe2000f8e02ff */
[----:B------:R0:W-:Y:S01]  /*0da0*/  STL.64 [R1], R10 ;  /* 0x0000000a01007387 */ /* 0x0001e20000100a00 */
[----:B------:R-:W-:Y:S02]  /*0db0*/  @!P1 IMAD.MOV.U32 R17, RZ, RZ, R9 ;  /* 0x000000ffff119224 */ /* 0x000fe400078e0009 */
[----:B------:R-:W-:Y:S01]  /*0dc0*/  IMAD.IADD R0, R11, 0x1, R3 ;  /* 0x000000010b007824 */ /* 0x000fe200078e0203 */
[----:B------:R-:W-:Y:S06]  /*0dd0*/  @P0 BRA `(.L_x_10) ;  /* 0x0000000000200947 */ /* 0x000fec0003800000 */
[----:B------:R-:W-:Y:S01]  /*0de0*/  UISETP.GE.U32.AND UP0, UPT, UR40, 0x19, UPT ;  /* 0x000000192800788c */ /* 0x000fe2000bf06070 */
[----:B------:R-:W-:Y:S01]  /*0df0*/  IADD3 R16, P0, R16, R10, RZ ;  /* 0x0000000a10107210 */ /* 0x000fe20007f1e0ff */
[----:B------:R-:W-:Y:S01]  /*0e00*/  UIMAD.WIDE.U32 UR4, UR40, 0x51eb851f, URZ ;  /* 0x51eb851f280478a5 */ /* 0x000fe2000f8e003f */
[----:B------:R-:W-:-:S03]  /*0e10*/  UMOV UR39, URZ ;  /* 0x0000003f00277c82 */ /* 0x000fc60008000000 */
[----:B------:R-:W-:Y:S01]  /*0e20*/  USHF.R.U32.HI UR4, URZ, 0x3, UR5 ;  /* 0x000000033f047899 */ /* 0x000fe20008011605 */
[----:B------:R-:W-:-:S03]  /*0e30*/  IMAD.X R17, R0, 0x1, R17, P0 ;  /* 0x0000000100117824 */ /* 0x000fc600000e0611 */
[----:B------:R-:W-:Y:S02]  /*0e40*/  UIMAD UR38, UR4, -0x19, UR40 ;  /* 0xffffffe7042678a4 */ /* 0x000fe4000f8e0228 */
[----:B------:R-:W-:-:S12]  /*0e50*/  @UP0 ULOP3.LUT UR39, UR4, 0x1, URZ, 0xc0, !UPT ;  /* 0x0000000104270892 */ /* 0x000fd8000f8ec03f */
.L_x_10:
[----:B------:R-:W-:Y:S01]  /*0e60*/  ISETP.GE.U32.AND P0, PT, R16, UR8, PT ;  /* 0x0000000810007c0c */ /* 0x000fe2000bf06070 */
[----:B------:R-:W-:Y:S01]  /*0e70*/  IMAD.MOV.U32 R22, RZ, RZ, -0x1 ;  /* 0xffffffffff167424 */ /* 0x000fe200078e00ff */
[----:B------:R-:W-:Y:S01]  /*0e80*/  PRMT R3, RZ, 0x7610, R3 ;  /* 0x00007610ff037816 */ /* 0x000fe20000000003 */
[----:B------:R-:W-:Y:S01]  /*0e90*/  IMAD.MOV.U32 R18, RZ, RZ, -0x1 ;  /* 0xffffffffff127424 */ /* 0x000fe200078e00ff */
[----:B------:R-:W-:Y:S01]  /*0ea0*/  ISETP.GE.U32.AND.EX P0, PT, R17, UR9, PT, P0 ;  /* 0x0000000911007c0c */ /* 0x000fe2000bf06100 */
[----:B------:R-:W-:-:S12]  /*0eb0*/  IMAD.MOV.U32 R19, RZ, RZ, -0x1 ;  /* 0xffffffffff137424 */ /* 0x000fd800078e00ff */
[----:B------:R-:W-:Y:S05]  /*0ec0*/  @P0 BRA `(.L_x_11) ;  /* 0x0000000400580947 */ /* 0x000fea0003800000 */
[----:B------:R-:W1:Y:S01]  /*0ed0*/  LDC.64 R20, c[0x0][0x628] ;  /* 0x00018a00ff147b82 */ /* 0x000e620000000a00 */
[----:B------:R-:W-:Y:S02]  /*0ee0*/  IMAD.MOV.U32 R8, RZ, RZ, R16 ;  /* 0x000000ffff087224 */ /* 0x000fe400078e0010 */
[----:B------:R-:W-:-:S05]  /*0ef0*/  IMAD.MOV.U32 R9, RZ, RZ, R17 ;  /* 0x000000ffff097224 */ /* 0x000fca00078e0011 */
[----:B------:R-:W2:Y:S08]  /*0f00*/  LDC R18, c[0x0][0x630] ;  /* 0x00018c00ff127b82 */ /* 0x000eb00000000800 */
[----:B------:R-:W3:Y:S01]  /*0f10*/  LDC.64 R24, c[0x0][0x620] ;  /* 0x00018800ff187b82 */ /* 0x000ee20000000a00 */
[----:B-1----:R-:W-:-:S04]  /*0f20*/  ISETP.NE.U32.AND P0, PT, R20, RZ, PT ;  /* 0x000000ff1400720c */ /* 0x002fc80003f05070 */
[----:B------:R-:W-:-:S13]  /*0f30*/  ISETP.NE.AND.EX P0, PT, R21, RZ, PT, P0 ;  /* 0x000000ff1500720c */ /* 0x000fda0003f05300 */
[----:B--23--:R-:W-:Y:S05]  /*0f40*/  @!P0 BRA `(.L_x_12) ;  /* 0x0000000000288947 */ /* 0x00cfea0003800000 */
[----:B------:R-:W1:Y:S02]  /*0f50*/  LDC R3, c[0x0][0x634] ;  /* 0x00018d00ff037b82 */ /* 0x000e640000000800 */
[----:B-1----:R-:W-:-:S05]  /*0f60*/  IADD3 R3, P0, R16, R3, RZ ;  /* 0x0000000310037210 */ /* 0x002fca0007f1e0ff */
[----:B------:R-:W-:-:S04]  /*0f70*/  IMAD.X R19, RZ, RZ, R17, P0 ;  /* 0x000000ffff137224 */ /* 0x000fc800000e0611 */
[----:B------:R-:W-:-:S04]  /*0f80*/  IMAD.WIDE.U32 R8, R19, R20, RZ ;  /* 0x0000001413087225 */ /* 0x000fc800078e00ff */
[----:B0-----:R-:W-:-:S04]  /*0f90*/  IMAD.WIDE.U32 R10, P0, R3, R21, R8 ;  /* 0x00000015030a7225 */ /* 0x001fc80007800008 */
[----:B------:R-:W-:-:S04]  /*0fa0*/  IMAD.WIDE.U32 R8, R3, R20, RZ ;  /* 0x0000001403087225 */ /* 0x000fc800078e00ff */
[----:B------:R-:W-:Y:S01]  /*0fb0*/  IMAD.X R13, RZ, RZ, RZ, P0 ;  /* 0x000000ffff0d7224 */ /* 0x000fe200000e06ff */
[----:B------:R-:W-:Y:S01]  /*0fc0*/  IADD3 RZ, P0, R9, R10, RZ ;  /* 0x0000000a09ff7210 */ /* 0x000fe20007f1e0ff */
[----:B------:R-:W-:-:S04]  /*0fd0*/  IMAD.MOV.U32 R12, RZ, RZ, R11 ;  /* 0x000000ffff0c7224 */ /* 0x000fc800078e000b */
[----:B------:R-:W-:-:S08]  /*0fe0*/  IMAD.WIDE.U32.X R8, R19, R21, R12, P0 ;  /* 0x0000001513087225 */ /* 0x000fd000000e040c */
.L_x_12:
[-CC-:B------:R-:W-:Y:S01]  /*0ff0*/  SHF.R.U64 R30, R8, R18.reuse, R9.reuse ;  /* 0x00000012081e7219 */ /* 0x180fe20000001209 */
[----:B------:R-:W1:Y:S01]  /*1000*/  LDC R12, c[0x0][0x618] ;  /* 0x00018600ff0c7b82 */ /* 0x000e620000000800 */
[----:B------:R-:W-:Y:S01]  /*1010*/  SHF.R.U32.HI R7, RZ, R18, R9 ;  /* 0x00000012ff077219 */ /* 0x000fe20000011609 */
[----:B------:R-:W-:Y:S01]  /*1020*/  ULDC UR4, c[0x0][0x150] ;  /* 0x0000540000047ab9 */ /* 0x000fe20000000800 */
[----:B0-----:R-:W-:Y:S02]  /*1030*/  IADD3 R11, P0, RZ, -R30, RZ ;  /* 0x8000001eff0b7210 */ /* 0x001fe40007f1e0ff */
[----:B------:R-:W-:-:S03]  /*1040*/  I2FP.F32.U32 R3, R6 ;  /* 0x0000000600037245 */ /* 0x000fc60000201000 */
[----:B------:R-:W0:Y:S01]  /*1050*/  LDC.64 R26, c[0x0][0x640] ;  /* 0x00019000ff1a7b82 */ /* 0x000e220000000a00 */
[----:B------:R-:W-:Y:S02]  /*1060*/  IMAD.X R13, RZ, RZ, ~R7, P0 ;  /* 0x000000ffff0d7224 */ /* 0x000fe400000e0e07 */
[----:B------:R-:W-:Y:S01]  /*1070*/  FMUL R3, R3, UR4 ;  /* 0x0000000403037c20 */ /* 0x000fe20008400000 */
[----:B------:R-:W-:Y:S01]  /*1080*/  IMAD.WIDE.U32 R8, R11, R24, R16 ;  /* 0x000000180b087225 */ /* 0x000fe200078e0010 */
[----:B------:R-:W-:-:S03]  /*1090*/  ULDC UR4, c[0x0][0x154] ;  /* 0x0000550000047ab9 */ /* 0x000fc60000000800 */
[----:B------:R-:W-:Y:S01]  /*10a0*/  IMAD R10, R13, R24, RZ ;  /* 0x000000180d0a7224 */ /* 0x000fe200078e02ff */
[----:B------:R-:W2:Y:S01]  /*10b0*/  LDC R7, c[0x0][0x144] ;  /* 0x00005100ff077b82 */ /* 0x000ea20000000800 */
[----:B------:R-:W3:Y:S02]  /*10c0*/  F2I.U32.TRUNC.NTZ R3, R3 ;  /* 0x0000000300037305 */ /* 0x000ee4000020f000 */
[----:B------:R-:W-:-:S04]  /*10d0*/  IMAD R11, R11, R25, R10 ;  /* 0x000000190b0b7224 */ /* 0x000fc800078e020a */
[----:B------:R-:W-:Y:S01]  /*10e0*/  IMAD.IADD R9, R9, 0x1, R11 ;  /* 0x0000000109097824 */ /* 0x000fe200078e020b */
[----:B------:R-:W4:Y:S01]  /*10f0*/  LDC R18, c[0x0][0x608] ;  /* 0x00018200ff127b82 */ /* 0x000f220000000800 */
[----:B------:R-:W-:-:S03]  /*1100*/  IMAD.MOV.U32 R11, RZ, RZ, -0x1 ;  /* 0xffffffffff0b7424 */ /* 0x000fc600078e00ff */
[-C--:B-1----:R-:W-:Y:S02]  /*1110*/  SHF.R.U64 R22, R8, R12.reuse, R9 ;  /* 0x0000000c08167219 */ /* 0x082fe40000001209 */
[----:B------:R-:W-:Y:S02]  /*1120*/  I2FP.F32.U32 R8, R15 ;  /* 0x0000000f00087245 */ /* 0x000fe40000201000 */
[----:B------:R-:W1:Y:S01]  /*1130*/  LDC R24, c[0x0][0x658] ;  /* 0x00019600ff187b82 */ /* 0x000e620000000800 */
[----:B0-----:R-:W-:Y:S01]  /*1140*/  ISETP.NE.U32.AND P0, PT, R26, RZ, PT ;  /* 0x000000ff1a00720c */ /* 0x001fe20003f05070 */
[----:B---3--:R-:W-:Y:S01]  /*1150*/  IMAD.MOV R10, RZ, RZ, -R3 ;  /* 0x000000ffff0a7224 */ /* 0x008fe200078e0a03 */
[----:B------:R-:W-:Y:S01]  /*1160*/  SHF.R.U32.HI R9, RZ, R12, R9 ;  /* 0x0000000cff097219 */ /* 0x000fe20000011609 */
[----:B------:R-:W-:Y:S01]  /*1170*/  FMUL R8, R8, UR4 ;  /* 0x0000000408087c20 */ /* 0x000fe20008400000 */
[----:B------:R-:W-:-:S03]  /*1180*/  ISETP.NE.AND.EX P0, PT, R27, RZ, PT, P0 ;  /* 0x000000ff1b00720c */ /* 0x000fc60003f05300 */
[----:B------:R-:W0:Y:S01]  /*1190*/  LDC R20, c[0x0][0x148] ;  /* 0x00005200ff147b82 */ /* 0x000e220000000800 */
[----:B--2---:R-:W-:-:S07]  /*11a0*/  IMAD R3, R7, R10, R6 ;  /* 0x0000000a07037224 */ /* 0x004fce00078e0206 */
[----:B------:R-:W2:Y:S01]  /*11b0*/  LDC R21, c[0x0][0x600] ;  /* 0x00018000ff157b82 */ /* 0x000ea20000000800 */
[-CC-:B----4-:R-:W-:Y:S02]  /*11c0*/  SHF.R.U64 R32, R22, R18.reuse, R9.reuse ;  /* 0x0000001216207219 */ /* 0x190fe40000001209 */
[----:B------:R-:W-:Y:S01]  /*11d0*/  SHF.R.U32.HI R7, RZ, R18, R9 ;  /* 0x00000012ff077219 */ /* 0x000fe20000011609 */
[----:B------:R-:W-:Y:S01]  /*11e0*/  IMAD.MOV.U32 R9, RZ, RZ, 0x1 ;  /* 0x00000001ff097424 */ /* 0x000fe200078e00ff */
[----:B------:R3:W4:Y:S03]  /*11f0*/  F2I.U32.TRUNC.NTZ R18, R8 ;  /* 0x0000000800127305 */ /* 0x000726000020f000 */
[----:B------:R-:W0:Y:S01]  /*1200*/  LDC R25, c[0x0][0x648] ;  /* 0x00019200ff197b82 */ /* 0x000e220000000800 */
[-C--:B-1----:R-:W-:Y:S02]  /*1210*/  SHF.L.U32 R6, R11, R24.reuse, RZ ;  /* 0x000000180b067219 */ /* 0x082fe400000006ff */
[----:B------:R-:W-:-:S02]  /*1220*/  SHF.R.U64 R34, R32, R24, R7 ;  /* 0x0000001820227219 */ /* 0x000fc40000001207 */
[----:B------:R-:W-:Y:S02]  /*1230*/  LOP3.LUT R13, RZ, R6, RZ, 0x33, !PT ;  /* 0x00000006ff0d7212 */ /* 0x000fe400078e33ff */
[-C--:B------:R-:W-:Y:S01]  /*1240*/  SHF.R.U32.HI R7, RZ, R24.reuse, R7 ;  /* 0x00000018ff077219 */ /* 0x080fe20000011607 */
[----:B------:R-:W1:Y:S01]  /*1250*/  LDC R29, c[0x0][0x638] ;  /* 0x00018e00ff1d7b82 */ /* 0x000e620000000800 */
[----:B------:R-:W-:Y:S01]  /*1260*/  SHF.L.U32 R12, R9, R24, RZ ;  /* 0x00000018090c7219 */ /* 0x000fe200000006ff */
[----:B------:R-:W-:-:S06]  /*1270*/  IMAD.MOV.U32 R6, RZ, RZ, R34 ;  /* 0x000000ffff067224 */ /* 0x000fcc00078e0022 */
[----:B------:R-:W0:Y:S01]  /*1280*/  LDC R28, c[0x0][0x610] ;  /* 0x00018400ff1c7b82 */ /* 0x000e220000000800 */
[----:B---34-:R-:W-:Y:S05]  /*1290*/  @!P0 BRA `(.L_x_13) ;  /* 0x0000000000288947 */ /* 0x018fea0003800000 */
[----:B------:R-:W3:Y:S02]  /*12a0*/  LDC R11, c[0x0][0x64c] ;  /* 0x00019300ff0b7b82 */ /* 0x000ee40000000800 */
[----:B---3--:R-:W-:-:S05]  /*12b0*/  IADD3 R11, P0, R34, R11, RZ ;  /* 0x0000000b220b7210 */ /* 0x008fca0007f1e0ff */
[----:B------:R-:W-:-:S04]  /*12c0*/  IMAD.X R19, RZ, RZ, R7, P0 ;  /* 0x000000ffff137224 */ /* 0x000fc800000e0607 */
[----:B------:R-:W-:-:S04]  /*12d0*/  IMAD.WIDE.U32 R6, R19, R26, RZ ;  /* 0x0000001a13067225 */ /* 0x000fc800078e00ff */
[----:B------:R-:W-:-:S04]  /*12e0*/  IMAD.WIDE.U32 R8, P0, R11, R27, R6 ;  /* 0x0000001b0b087225 */ /* 0x000fc80007800006 */
[----:B------:R-:W-:-:S04]  /*12f0*/  IMAD.WIDE.U32 R6, R11, R26, RZ ;  /* 0x0000001a0b067225 */ /* 0x000fc800078e00ff */
[----:B------:R-:W-:Y:S01]  /*1300*/  IMAD.X R11, RZ, RZ, RZ, P0 ;  /* 0x000000ffff0b7224 */ /* 0x000fe200000e06ff */
[----:B------:R-:W-:Y:S01]  /*1310*/  IADD3 RZ, P0, R7, R8, RZ ;  /* 0x0000000807ff7210 */ /* 0x000fe20007f1e0ff */
[----:B------:R-:W-:-:S04]  /*1320*/  IMAD.MOV.U32 R10, RZ, RZ, R9 ;  /* 0x000000ffff0a7224 */ /* 0x000fc800078e0009 */
[----:B------:R-:W-:-:S08]  /*1330*/  IMAD.WIDE.U32.X R6, R19, R27, R10, P0 ;  /* 0x0000001b13067225 */ /* 0x000fd000000e040a */
.L_x_13:
[----:B0-----:R-:W-:Y:S01]  /*1340*/  SHF.R.U64 R6, R6, R25, R7 ;  /* 0x0000001906067219 */ /* 0x001fe20000001207 */
[----:B--2---:R-:W-:Y:S01]  /*1350*/  VIADD R7, R21, 0xffffffff ;  /* 0xffffffff15077836 */ /* 0x004fe20000000000 */
[----:B------:R-:W-:Y:S01]  /*1360*/  LOP3.LUT R13, R32, R13, RZ, 0xc0, !PT ;  /* 0x0000000d200d7212 */ /* 0x000fe200078ec0ff */
[----:B------:R-:W-:Y:S02]  /*1370*/  IMAD.MOV R18, RZ, RZ, -R18 ;  /* 0x000000ffff127224 */ /* 0x000fe400078e0a12 */
[----:B------:R-:W-:Y:S01]  /*1380*/  IMAD.MOV R8, RZ, RZ, -R6 ;  /* 0x000000ffff087224 */ /* 0x000fe200078e0a06 */
[----:B------:R-:W-:Y:S01]  /*1390*/  LOP3.LUT R7, R22, R7, RZ, 0xc0, !PT ;  /* 0x0000000716077212 */ /* 0x000fe200078ec0ff */
[----:B------:R-:W-:Y:S02]  /*13a0*/  IMAD R12, R12, R6, R13 ;  /* 0x000000060c0c7224 */ /* 0x000fe400078e020d */
[----:B------:R-:W-:Y:S02]  /*13b0*/  @P1 IMAD R3, R20, R18, R15 ;  /* 0x0000001214031224 */ /* 0x000fe400078e020f */
[----:B-1----:R-:W-:-:S02]  /*13c0*/  IMAD R6, R8, R29, R34 ;  /* 0x0000001d08067224 */ /* 0x002fc400078e0222 */
[----:B------:R-:W-:Y:S02]  /*13d0*/  IMAD R22, R12, R28, R3 ;  /* 0x0000001c0c167224 */ /* 0x000fe400078e0203 */
[----:B------:R-:W-:Y:S02]  /*13e0*/  IMAD R7, R6, R21, R7 ;  /* 0x0000001506077224 */ /* 0x000fe400078e0207 */
[----:B------:R-:W-:Y:S02]  /*13f0*/  IMAD.MOV.U32 R3, RZ, RZ, 0x1 ;  /* 0x00000001ff037424 */ /* 0x000fe400078e00ff */
[----:B------:R-:W-:Y:S01]  /*1400*/  IMAD.MOV.U32 R19, RZ, RZ, R30 ;  /* 0x000000ffff137224 */ /* 0x000fe200078e001e */
[----:B------:R-:W-:Y:S02]  /*1410*/  SEL R18, R7, R22, !P1 ;  /* 0x0000001607127207 */ /* 0x000fe40004800000 */
[----:B------:R-:W-:-:S07]  /*1420*/  SEL R22, R22, R7, !P1 ;  /* 0x0000000716167207 */ /* 0x000fce0004800000 */
.L_x_11:
[----:B------:R-:W-:Y:S05]  /*1430*/  @!P2 BRA `(.L_x_14) ;  /* 0x0000004000cca947 */ /* 0x000fea0003800000 */
[----:B------:R-:W-:-:S13]  /*1440*/  ISETP.GT.U32.AND P0, PT, R31, 0x1, PT ;  /* 0x000000011f00780c */ /* 0x000fda0003f04070 */
[----:B------:R-:W-:Y:S05]  /*1450*/  @P0 EXIT ;  /* 0x000000000000094d */ /* 0x000fea0003800000 */
.L_x_15:
[----:B------:R-:W-:-:S08]  /*1460*/  NOP ;  /* 0x0000000000007918 */ /* 0x000fd00000000000 */
[----:B------:R-:W1:Y:S02]  /*1470*/  USETMAXREG.TRY_ALLOC.CTAPOOL UP0, 0xe8 ;  /* 0x000000e8000079c8 */ /* 0x000e640008000600 */
[----:B-1----:R-:W-:-:S13]  /*1480*/  PLOP3.LUT P0, PT, PT, PT, UP0, 0x80, 0x0 ;  /* 0x000000000000781c */ /* 0x002fda0003f0f008 */
[----:B------:R-:W-:Y:S05]  /*1490*/  @!P0 BRA `(.L_x_15) ;  /* 0xfffffffc00f08947 */ /* 0x000fea000383ffff */
[----:B------:R-:W-:-:S13]  /*14a0*/  LOP3.LUT P0, RZ, R3, 0xff, RZ, 0xc0, !PT ;  /* 0x000000ff03ff7812 */ /* 0x000fda000780c0ff */
[----:B------:R-:W-:Y:S05]  /*14b0*/  @!P0 EXIT ;  /* 0x000000000000894d */ /* 0x000fea0003800000 */
[----:B------:R-:W2:Y:S01]  /*14c0*/  LDL.64 R8, [R1] ;  /* 0x0000000001087983 */ /* 0x000ea20000100a00 */
[----:B------:R-:W-:Y:S01]  /*14d0*/  SHF.R.S32.HI R3, RZ, 0x1f, R4 ;  /* 0x0000001fff037819 */ /* 0x000fe20000011404 */
[----:B------:R-:W1:Y:S01]  /*14e0*/  S2UR UR4, SR_CgaCtaId ;  /* 0x00000000000479c3 */ /* 0x000e620000008800 */
[----:B------:R-:W-:Y:S01]  /*14f0*/  UMOV UR41, 0x400 ;  /* 0x0000040000297882 */ /* 0x000fe20000000000 */
[----:B------:R-:W-:Y:S01]  /*1500*/  UISETP.LT.AND UP0, UPT, UR40, 0x1, UPT ;  /* 0x000000012800788c */ /* 0x000fe2000bf01270 */
[CC--:B------:R-:W-:Y:S01]  /*1510*/  LEA.HI R5, R3.reuse, R4.reuse, RZ, 0x2 ;  /* 0x0000000403057211 */ /* 0x0c0fe200078f10ff */
[----:B------:R-:W-:Y:S01]  /*1520*/  UIADD3 UR5, UR43, -0x1, URZ ;  /* 0xffffffff2b057890 */ /* 0x000fe2000fffe03f */
[----:B------:R-:W-:Y:S01]  /*1530*/  LEA.HI R3, R3, R4, RZ, 0x5 ;  /* 0x0000000403037211 */ /* 0x000fe200078f28ff */
[----:B------:R-:W-:Y:S01]  /*1540*/  USEL UR42, UR40, 0x1, UP0 ;  /* 0x00000001282a7887 */ /* 0x000fe20008000000 */
[--C-:B------:R-:W-:Y:S01]  /*1550*/  SHF.R.S32.HI R66, RZ, 0x2, R5.reuse ;  /* 0x00000002ff427819 */ /* 0x100fe20000011405 */
[----:B------:R-:W3:Y:S01]  /*1560*/  LDC R70, c[0x0][0x658] ;  /* 0x00019600ff467b82 */ /* 0x000ee20000000800 */
[----:B------:R-:W-:Y:S01]  /*1570*/  SHF.R.S32.HI R7, RZ, 0x1f, R5 ;  /* 0x0000001fff077819 */ /* 0x000fe20000011405 */
[----:B------:R-:W-:Y:S01]  /*1580*/  UISETP.NE.AND UP0, UPT, UR5, URZ, UPT ;  /* 0x0000003f0500728c */ /* 0x000fe2000bf05270 */
[----:B------:R-:W-:Y:S01]  /*1590*/  SHF.R.S32.HI R3, RZ, 0x5, R3 ;  /* 0x00000005ff037819 */ /* 0x000fe20000011403 */
[----:B------:R-:W-:Y:S01]  /*15a0*/  ULDC UR8, c[0x0][0x284] ;  /* 0x0000a10000087ab9 */ /* 0x000fe20000000800 */
[----:B------:R-:W-:Y:S01]  /*15b0*/  LEA.HI R7, R7, R66, RZ, 0x3 ;  /* 0x0000004207077211 */ /* 0x000fe200078f18ff */
[----:B------:R-:W-:Y:S01]  /*15c0*/  USEL UR7, URZ, 0x1, UP0 ;  /* 0x000000013f077887 */ /* 0x000fe20008000000 */
[----:B------:R-:W-:Y:S01]  /*15d0*/  LOP3.LUT R5, R5, 0xfffffffc, RZ, 0xc0, !PT ;  /* 0xfffffffc05057812 */ /* 0x000fe200078ec0ff */
[----:B------:R-:W4:Y:S01]  /*15e0*/  LDC.64 R72, c[0x0][0x5c8] ;  /* 0x00017200ff487b82 */ /* 0x000f220000000a00 */
[----:B------:R-:W-:Y:S01]  /*15f0*/  LOP3.LUT R7, R7, 0xfffffff8, RZ, 0xc0, !PT ;  /* 0xfffffff807077812 */ /* 0x000fe200078ec0ff */
[----:B------:R-:W-:Y:S01]  /*1600*/  USHF.L.U32 UR47, UR40, 0x1, URZ ;  /* 0x00000001282f7899 */ /* 0x000fe2000800063f */
[----:B------:R-:W-:Y:S01]  /*1610*/  LOP3.LUT R77, R23, 0x1, RZ, 0xfc, !PT ;  /* 0x00000001174d7812 */ /* 0x000fe200078efcff */
[----:B------:R-:W-:Y:S01]  /*1620*/  IMAD.IADD R5, R4, 0x1, -R5 ;  /* 0x0000000104057824 */ /* 0x000fe200078e0a05 */
[----:B------:R-:W-:Y:S01]  /*1630*/  UIADD3 UR42, -UR42, UR40, URZ ;  /* 0x000000282a2a7290 */ /* 0x000fe2000fffe13f */
[----:B------:R-:W-:-:S02]  /*1640*/  IMAD.IADD R66, R66, 0x1, -R7 ;  /* 0x0000000142427824 */ /* 0x000fc400078e0a07 */
[----:B------:R-:W0:Y:S01]  /*1650*/  LDC R6, c[0x0][0x288] ;  /* 0x0000a200ff067b82 */ /* 0x000e220000000800 */
[----:B-1----:R-:W-:Y:S01]  /*1660*/  ULEA UR41, UR4, UR41, 0x18 ;  /* 0x0000002904297291 */ /* 0x002fe2000f8ec03f */
[--C-:B------:R-:W-:Y:S01]  /*1670*/  IMAD R76, R3, -0x10, -R66.reuse ;  /* 0xfffffff0034c7824 */ /* 0x100fe200078e0a42 */
[--C-:B------:R-:W-:Y:S01]  /*1680*/  SHF.R.S32.HI R67, RZ, 0x1f, R66.reuse ;  /* 0x0000001fff437819 */ /* 0x100fe20000011442 */
[----:B------:R-:W-:Y:S01]  /*1690*/  USHF.L.U32 UR4, UR5, 0x3, URZ ;  /* 0x0000000305047899 */ /* 0x000fe2000800063f */
[----:B------:R-:W-:Y:S01]  /*16a0*/  IMAD.MOV.U32 R7, RZ, RZ, 0x1 ;  /* 0x00000001ff077424 */ /* 0x000fe200078e00ff */
[----:B------:R-:W-:Y:S01]  /*16b0*/  UIADD3 UR5, UR41, 0x19280, URZ ;  /* 0x0001928029057890 */ /* 0x000fe2000fffe03f */
[----:B------:R-:W-:Y:S01]  /*16c0*/  IMAD.SHL.U32 R68, R5, 0x2, RZ ;  /* 0x0000000205447824 */ /* 0x000fe200078e00ff */
[----:B------:R-:W-:Y:S01]  /*16d0*/  UIADD3 UR6, UR41, 0x280, URZ ;  /* 0x0000028029067890 */ /* 0x000fe2000fffe03f */
[----:B------:R-:W-:Y:S01]  /*16e0*/  IMAD.WIDE R66, R3, 0x10, R66 ;  /* 0x0000001003427825 */ /* 0x000fe200078e0242 */
[----:B------:R-:W-:-:S02]  /*16f0*/  USHF.R.U32.HI UR5, URZ, 0x4, UR5 ;  /* 0x000000043f057899 */ /* 0x000fc40008011605 */
[----:B------:R-:W-:Y:S01]  /*1700*/  USHF.R.U32.HI UR6, URZ, 0x4, UR6 ;  /* 0x000000043f067899 */ /* 0x000fe20008011606 */
[----:B------:R-:W-:Y:S01]  /*1710*/  IMAD.MOV.U32 R3, RZ, RZ, -0x1 ;  /* 0xffffffffff037424 */ /* 0x000fe200078e00ff */
[----:B------:R-:W-:Y:S01]  /*1720*/  UIADD3 UR48, UR41, 0x1a0, URZ ;  /* 0x000001a029307890 */ /* 0x000fe2000fffe03f */
[----:B------:R-:W-:Y:S01]  /*1730*/  IMAD.U32 R80, RZ, RZ, UR7 ;  /* 0x00000007ff507e24 */ /* 0x000fe2000f8e00ff */
[----:B------:R-:W-:Y:S01]  /*1740*/  ULOP3.LUT UR4, UR4, 0x8, URZ, 0xc0, !UPT ;  /* 0x0000000804047892 */ /* 0x000fe2000f8ec03f */
[C---:B----4-:R-:W-:Y:S01]  /*1750*/  SHF.L.U64.HI R71, R72.reuse, 0x3, R73 ;  /* 0x0000000348477819 */ /* 0x050fe20000010249 */
[----:B------:R-:W-:Y:S01]  /*1760*/  ULOP3.LUT UR5, UR5, 0x3fff, URZ, 0xc0, !UPT ;  /* 0x00003fff05057892 */ /* 0x000fe2000f8ec03f */
[-C--:B---3--:R-:W-:Y:S01]  /*1770*/  SHF.L.U32 R3, R3, R70.reuse, RZ ;  /* 0x0000004603037219 */ /* 0x088fe200000006ff */
[----:B------:R-:W-:Y:S01]  /*1780*/  ULOP3.LUT UR6, UR6, 0x3fff, URZ, 0xc0, !UPT ;  /* 0x00003fff06067892 */ /* 0x000fe2000f8ec03f */
[----:B------:R-:W-:Y:S01]  /*1790*/  SHF.L.U32 R70, R7, R70, RZ ;  /* 0x0000004607467219 */ /* 0x000fe200000006ff */
[----:B------:R-:W-:Y:S01]  /*17a0*/  IMAD.SHL.U32 R72, R72, 0x8, RZ ;  /* 0x0000000848487824 */ /* 0x000fe200078e00ff */
[----:B------:R-:W-:Y:S01]  /*17b0*/  LOP3.LUT R75, RZ, R3, RZ, 0x33, !PT ;  /* 0x00000003ff4b7212 */ /* 0x000fe200078e33ff */
[----:B0-----:R-:W-:Y:S01]  /*17c0*/  IMAD R73, R5, -0x2, R6 ;  /* 0xfffffffe05497824 */ /* 0x001fe200078e0206 */
[----:B------:R-:W-:Y:S01]  /*17d0*/  SHF.R.S32.HI R69, RZ, 0x1f, R68 ;  /* 0x0000001fff457819 */ /* 0x000fe20000011444 */
[----:B------:R-:W-:Y:S01]  /*17e0*/  VIADD R76, R76, UR8 ;  /* 0x000000084c4c7c36 */ /* 0x000fe20008000000 */
[----:B------:R-:W-:-:S02]  /*17f0*/  ULEA UR43, UR43, UR48, 0x3 ;  /* 0x000000302b2b7291 */ /* 0x000fc4000f8e183f */
[----:B------:R-:W-:Y:S02]  /*1800*/  ULOP3.LUT UR49, UR4, 0x8, URZ, 0x3c, !UPT ;  /* 0x0000000804317892 */ /* 0x000fe4000f8e3c3f */
[----:B------:R-:W-:Y:S02]  /*1810*/  ULOP3.LUT UR44, UR4, 0x18, URZ, 0x3c, !UPT ;  /* 0x00000018042c7892 */ /* 0x000fe4000f8e3c3f */
[----:B------:R-:W-:Y:S02]  /*1820*/  ULOP3.LUT UR45, UR5, 0x10000, URZ, 0xfc, !UPT ;  /* 0x00010000052d7892 */ /* 0x000fe4000f8efc3f */
[----:B------:R-:W-:Y:S01]  /*1830*/  ULOP3.LUT UR46, UR6, 0x10000, URZ, 0xfc, !UPT ;  /* 0x00010000062e7892 */ /* 0x000fe2000f8efc3f */
[----:B--2---:R-:W-:-:S11]  /*1840*/  SHF.L.U64.HI R74, R8, 0x1, R0 ;  /* 0x00000001084a7819 */ /* 0x004fd60000010200 */
.L_x_115:
[----:B------:R-:W-:-:S04]  /*1850*/  SHF.L.U32 R0, R80, 0x1f, RZ ;  /* 0x0000001f50007819 */ /* 0x000fc800000006ff */
[----:B------:R-:W0:Y:S02]  /*1860*/  SYNCS.PHASECHK.TRANS64.TRYWAIT P0, [UR43+-0x8], R0 ;  /* 0xfffff800ff0075a7 */ /* 0x000e24000800016b */
[----:B01-34-:R-:W-:Y:S05]  /*1870*/  @!P0 BRA `(.L_x_16) ;  /* 0x0000005800988947 */ /* 0x01bfea0003800000 */
.L_x_158:
[----:B------:R-:W-:Y:S02]  /*1880*/  ULDC UR4, c[0x0][0x28c] ;  /* 0x0000a30000047ab9 */ /* 0x000fe40000000800 */
[----:B------:R-:W-:-:S13]  /*1890*/  ISETP.LT.AND P0, PT, RZ, UR4, PT ;  /* 0x00000004ff007c0c */ /* 0x000fda000bf01270 */
[----:B------:R-:W-:Y:S05]  /*18a0*/  @P0 BRA `(.L_x_17) ;  /* 0x0000000000400947 */ /* 0x000fea0003800000 */
[----:B0-----:R-:W-:Y:S01]  /*18b0*/  MOV R0, 0x0 ;  /* 0x0000000000007802 */ /* 0x001fe20000000f00 */
[----:B------:R-:W-:Y:S01]  /*18c0*/  ULDC.64 UR4, c[0x4][0x68] ;  /* 0x01001a0000047ab9 */ /* 0x000fe20000000a00 */
[----:B------:R-:W-:Y:S01]  /*18d0*/  ULDC.64 UR6, c[0x4][0x8] ;  /* 0x0100020000067ab9 */ /* 0x000fe20000000a00 */
[----:B------:R-:W-:Y:S01]  /*18e0*/  IMAD.U32 R4, RZ, RZ, UR4 ;  /* 0x00000004ff047e24 */ /* 0x000fe2000f8e00ff */
[----:B------:R0:W1:Y:S01]  /*18f0*/  LDC.64 R14, c[0x4][R0] ;  /* 0x01000000000e7b82 */ /* 0x0000620000000a00 */
[----:B------:R-:W-:Y:S01]  /*1900*/  IMAD.U32 R5, RZ, RZ, UR5 ;  /* 0x00000005ff057e24 */ /* 0x000fe2000f8e00ff */
[----:B------:R-:W-:Y:S01]  /*1910*/  ULDC.64 UR4, c[0x4][0x70] ;  /* 0x01001c0000047ab9 */ /* 0x000fe20000000a00 */
[----:B------:R-:W-:Y:S02]  /*1920*/  IMAD.U32 R10, RZ, RZ, UR6 ;  /* 0x00000006ff0a7e24 */ /* 0x000fe4000f8e00ff */
[----:B------:R-:W-:Y:S02]  /*1930*/  IMAD.U32 R6, RZ, RZ, UR4 ;  /* 0x00000004ff067e24 */ /* 0x000fe4000f8e00ff */
[----:B------:R-:W-:-:S02]  /*1940*/  IMAD.U32 R7, RZ, RZ, UR5 ;  /* 0x00000005ff077e24 */ /* 0x000fc4000f8e00ff */
[----:B------:R-:W-:Y:S02]  /*1950*/  IMAD.U32 R11, RZ, RZ, UR7 ;  /* 0x00000007ff0b7e24 */ /* 0x000fe4000f8e00ff */
[----:B------:R-:W-:Y:S02]  /*1960*/  IMAD.MOV.U32 R8, RZ, RZ, 0x1e1 ;  /* 0x000001e1ff087424 */ /* 0x000fe400078e00ff */
[----:B------:R-:W-:Y:S02]  /*1970*/  IMAD.MOV.U32 R12, RZ, RZ, 0x1 ;  /* 0x00000001ff0c7424 */ /* 0x000fe400078e00ff */
[----:B0-----:R-:W-:-:S07]  /*1980*/  IMAD.MOV.U32 R13, RZ, RZ, RZ ;  /* 0x000000ffff0d7224 */ /* 0x001fce00078e00ff */
[----:B------:R-:W-:-:S07]  /*1990*/  LEPC R20, `(.L_x_17) ;  /* 0x000000001014794e */ /* 0x000fce0000000000 */
[----:B-1---5:R-:W-:Y:S05]  /*19a0*/  CALL.ABS.NOINC R14 ;  /* 0x000000000e007343 */ /* 0x022fea0003c00000 */
.L_x_17:
[----:B------:R-:W-:-:S13]  /*19b0*/  ISETP.NE.AND P0, PT, R77, 0x3, PT ;  /* 0x000000034d00780c */ /* 0x000fda0003f05270 */
[----:B------:R-:W-:Y:S05]  /*19c0*/  @!P0 BRA `(.L_x_18) ;  /* 0x0000000000048947 */ /* 0x000fea0003800000 */
[----:B------:R-:W-:Y:S01]  /*19d0*/  BPT.TRAP 0x1 ;  /* 0x000000040000795c */ /* 0x000fe20000300000 */
.L_x_18:
[----:B0-----:R-:W-:Y:S02]  /*19e0*/  IMAD.U32 R3, RZ, RZ, UR38 ;  /* 0x00000026ff037e24 */ /* 0x001fe4000f8e00ff */
[----:B------:R-:W-:-:S03]  /*19f0*/  IMAD.U32 R0, RZ, RZ, UR39 ;  /* 0x00000027ff007e24 */ /* 0x000fc6000f8e00ff */
[----:B------:R-:W-:Y:S02]  /*1a00*/  LEA R3, R3, UR41, 0x3 ;  /* 0x0000002903037c11 */ /* 0x000fe4000f8e18ff */
[----:B------:R-:W-:-:S04]  /*1a10*/  SHF.L.U32 R0, R0, 0x1f, RZ ;  /* 0x0000001f00007819 */ /* 0x000fc800000006ff */
[----:B------:R0:W1:Y:S01]  /*1a20*/  SYNCS.PHASECHK.TRANS64.TRYWAIT P1, [R3+URZ], R0 ;  /* 0x00000000030075a7 */ /* 0x000062000802017f */
[----:B------:R-:W-:Y:S05]  /*1a30*/  @!P0 BRA `(.L_x_19) ;  /* 0x0000000000048947 */ /* 0x000fea0003800000 */
[----:B------:R-:W-:Y:S01]  /*1a40*/  BPT.TRAP 0x1 ;  /* 0x000000040000795c */ /* 0x000fe20000300000 */
.L_x_19:
[----:B-1----:R-:W-:Y:S05]  /*1a50*/  @P1 BRA `(.L_x_20) ;  /* 0x0000000000081947 */ /* 0x002fea0003800000 */
[----:B------:R-:W1:Y:S02]  /*1a60*/  SYNCS.PHASECHK.TRANS64.TRYWAIT P1, [R3+URZ], R0 ;  /* 0x00000000030075a7 */ /* 0x000e64000802017f */
[----:B-1----:R-:W-:Y:S05]  /*1a70*/  @!P1 BRA `(.L_x_21) ;  /* 0x0000005800309947 */ /* 0x002fea0003800000 */
.L_x_20:
[----:B------:R-:W-:Y:S05]  /*1a80*/  WARPSYNC.ALL ;  /* 0x0000000000007948 */ /* 0x000fea0003800000 */
[----:B------:R-:W-:Y:S01]  /*1a90*/  ULEA UR8, UR38, UR46, 0x8 ;  /* 0x0000002e26087291 */ /* 0x000fe2000f8e403f */
[----:B------:R-:W-:Y:S01]  /*1aa0*/  WARPGROUP.ARRIVE ;  /* 0x00000000000079c5 */ /* 0x000fe20000000000 */
[----:B------:R-:W-:Y:S01]  /*1ab0*/  UIMAD UR9, UR38, 0x140, UR45 ;  /* 0x00000140260978a4 */ /* 0x000fe2000f8e022d */
[----:B01----:R-:W-:Y:S01]  /*1ac0*/  IMAD.U32 R0, RZ, RZ, UR42 ;  /* 0x0000002aff007e24 */ /* 0x003fe2000f8e00ff */
[----:B------:R-:W-:Y:S01]  /*1ad0*/  UMOV UR5, 0x80000020 ;  /* 0x8000002000057882 */ /* 0x000fe20000000000 */
[----:B------:R-:W-:Y:S01]  /*1ae0*/  UMOV UR7, 0x80000020 ;  /* 0x8000002000077882 */ /* 0x000fe20000000000 */
[----:B------:R-:W-:Y:S01]  /*1af0*/  UIADD3 UR10, UR9, 0x40, URZ ;  /* 0x00000040090a7890 */ /* 0x000fe2000fffe03f */
[----:B------:R-:W-:-:S02]  /*1b00*/  UMOV UR4, UR8 ;  /* 0x0000000800047c82 */ /* 0x000fc40008000000 */
[----:B------:R-:W-:Y:S01]  /*1b10*/  UMOV UR6, UR9 ;  /* 0x0000000900067c82 */ /* 0x000fe20008000000 */
[----:B------:R-:W-:Y:S01]  /*1b20*/  UIADD3 UR11, UR9, 0x80, URZ ;  /* 0x00000080090b7890 */ /* 0x000fe2000fffe03f */
[----:B------:R-:W-:Y:S01]  /*1b30*/  HGMMA.64x16x16.F32.BF16 R56, gdesc[UR4], RZ, !UPT, gsb0 ;  /* 0x00200000043879f0 */ /* 0x000fe2000c0018ff */
[----:B------:R-:W-:Y:S01]  /*1b40*/  UMOV UR7, 0x80000020 ;  /* 0x8000002000077882 */ /* 0x000fe20000000000 */
[----:B------:R-:W-:Y:S01]  /*1b50*/  UMOV UR6, UR10 ;  /* 0x0000000a00067c82 */ /* 0x000fe20008000000 */
[----:B------:R-:W-:Y:S01]  /*1b60*/  UIADD3 UR12, UR9, 0xc0, URZ ;  /* 0x000000c0090c7890 */ /* 0x000fe2000fffe03f */
[----:B------:R-:W-:Y:S01]  /*1b70*/  ISETP.GE.AND P1, PT, R0, 0x1, PT ;  /* 0x000000010000780c */ /* 0x000fe20003f26270 */
[----:B------:R-:W-:Y:S01]  /*1b80*/  UIADD3 UR10, UR9, 0x100, URZ ;  /* 0x00000100090a7890 */ /* 0x000fe2000fffe03f */
[----:B------:R-:W-:Y:S02]  /*1b90*/  WARPGROUP.DEPBAR.LE gsb0, 0x0 ;  /* 0x00008000000079c5 */ /* 0x000fe40000010000 */
[----:B------:R-:W-:-:S06]  /*1ba0*/  WARPGROUP.ARRIVE ;  /* 0x00000000000079c5 */ /* 0x000fcc0000000000 */
[----:B------:R-:W-:Y:S01]  /*1bb0*/  HGMMA.64x16x16.F32.BF16 R48, gdesc[UR4], RZ, !UPT, gsb0 ;  /* 0x00200000043079f0 */ /* 0x000fe2000c0018ff */
[----:B------:R-:W-:Y:S01]  /*1bc0*/  UMOV UR6, UR11 ;  /* 0x0000000b00067c82 */ /* 0x000fe20008000000 */
[----:B------:R-:W-:Y:S01]  /*1bd0*/  UMOV UR7, 0x80000020 ;  /* 0x8000002000077882 */ /* 0x000fe20000000000 */
[----:B------:R-:W-:Y:S01]  /*1be0*/  UIADD3 UR11, UR9, 0xc2, URZ ;  /* 0x000000c2090b7890 */ /* 0x000fe2000fffe03f */
[----:B------:R-:W-:Y:S02]  /*1bf0*/  WARPGROUP.DEPBAR.LE gsb0, 0x0 ;  /* 0x00008000000079c5 */ /* 0x000fe40000010000 */
[----:B------:R-:W-:-:S06]  /*1c00*/  WARPGROUP.ARRIVE ;  /* 0x00000000000079c5 */ /* 0x000fcc0000000000 */
[----:B------:R-:W-:Y:S01]  /*1c10*/  HGMMA.64x16x16.F32.BF16 R40, gdesc[UR4], RZ, !UPT, gsb0 ;  /* 0x00200000042879f0 */ /* 0x000fe2000c0018ff */
[----:B------:R-:W-:Y:S01]  /*1c20*/  UMOV UR6, UR12 ;  /* 0x0000000c00067c82 */ /* 0x000fe20008000000 */
[----:B------:R-:W-:Y:S01]  /*1c30*/  UMOV UR7, 0x80000020 ;  /* 0x8000002000077882 */ /* 0x000fe20000000000 */
        /* <DEDUP_REMOVED lines=9> */
[----:B------:R-:W-:Y:S02]  /*1cd0*/  UIADD3 UR4, UR8, 0x2, URZ ;  /* 0x0000000208047890 */ /* 0x000fe4000fffe03f */
[----:B------:R-:W-:Y:S01]  /*1ce0*/  UIADD3 UR6, UR9, 0x2, URZ ;  /* 0x0000000209067890 */ /* 0x000fe2000fffe03f */
[----:B------:R-:W-:Y:S01]  /*1cf0*/  UMOV UR5, 0x80000020 ;  /* 0x8000002000057882 */ /* 0x000fe20000000000 */
[----:B------:R-:W-:Y:S01]  /*1d00*/  UMOV UR7, 0x80000020 ;  /* 0x8000002000077882 */ /* 0x000fe20000000000 */
[----:B------:R-:W-:Y:S02]  /*1d10*/  UIADD3 UR8, UR9, 0x42, URZ ;  /* 0x0000004209087890 */ /* 0x000fe4000fffe03f */
[----:B------:R-:W-:Y:S01]  /*1d20*/  UIADD3 UR9, UR9, 0x102, URZ ;  /* 0x0000010209097890 */ /* 0x000fe2000fffe03f */
[----:B------:R-:W-:Y:S02]  /*1d30*/  WARPGROUP.DEPBAR.LE gsb0, 0x0 ;  /* 0x00008000000079c5 */ /* 0x000fe40000010000 */
[----:B------:R-:W-:-:S06]  /*1d40*/  WARPGROUP.ARRIVE ;  /* 0x00000000000079c5 */ /* 0x000fcc0000000000 */
[----:B------:R-:W-:Y:S01]  /*1d50*/  HGMMA.64x16x16.F32.BF16 R56, gdesc[UR4], R56, gsb0 ;  /* 0x00200000043879f0 */ /* 0x000fe20008001838 */
[----:B------:R-:W-:Y:S01]  /*1d60*/  UMOV UR6, UR8 ;  /* 0x0000000800067c82 */ /* 0x000fe20008000000 */
[----:B------:R-:W-:Y:S01]  /*1d70*/  UMOV UR7, 0x80000020 ;  /* 0x8000002000077882 */ /* 0x000fe20000000000 */
        /* <DEDUP_REMOVED lines=17> */
[----:B------:R-:W-:Y:S03]  /*1e90*/  HGMMA.64x16x16.F32.BF16 R24, gdesc[UR4], R24, gsb0 ;  /* 0x00200000041879f0 */ /* 0x000fe60008001818 */
[----:B------:R-:W-:Y:S02]  /*1ea0*/  WARPGROUP.DEPBAR.LE gsb0, 0x0 ;  /* 0x00008000000079c5 */ /* 0x000fe40000010000 */
[----:B------:R-:W-:Y:S05]  /*1eb0*/  @!P1 BRA `(.L_x_22) ;  /* 0x0000000400989947 */ /* 0x000fea0003800000 */
[----:B------:R-:W-:Y:S01]  /*1ec0*/  UIADD3 UR8, UR38, 0x1, URZ ;  /* 0x0000000126087890 */ /* 0x000fe2000fffe03f */
[----:B------:R-:W-:Y:S01]  /*1ed0*/  IMAD.U32 R0, RZ, RZ, UR42 ;  /* 0x0000002aff007e24 */ /* 0x000fe2000f8e00ff */
[----:B------:R-:W-:Y:S02]  /*1ee0*/  UMOV UR9, UR38 ;  /* 0x0000002600097c82 */ /* 0x000fe40008000000 */
[----:B------:R-:W-:-:S04]  /*1ef0*/  UISETP.NE.AND UP0, UPT, UR8, 0x19, UPT ;  /* 0x000000190800788c */ /* 0x000fc8000bf05270 */
[----:B------:R-:W-:Y:S02]  /*1f00*/  USEL UR4, URZ, 0x1, UP0 ;  /* 0x000000013f047887 */ /* 0x000fe40008000000 */
[----:B------:R-:W-:Y:S02]  /*1f10*/  USEL UR8, UR8, URZ, UP0 ;  /* 0x0000003f08087287 */ /* 0x000fe40008000000 */
[----:B------:R-:W-:-:S06]  /*1f20*/  ULOP3.LUT UR4, UR39, UR4, URZ, 0x3c, !UPT ;  /* 0x0000000427047292 */ /* 0x000fcc000f8e3c3f */
[----:B------:R-:W-:-:S07]  /*1f30*/  IMAD.U32 R5, RZ, RZ, UR4 ;  /* 0x00000004ff057e24 */ /* 0x000fce000f8e00ff */
.L_x_29:
[----:B01----:R-:W-:Y:S05]  /*1f40*/  @!P0 BRA `(.L_x_23) ;  /* 0x0000000000048947 */ /* 0x003fea0003800000 */
[----:B------:R-:W-:Y:S01]  /*1f50*/  BPT.TRAP 0x1 ;  /* 0x000000040000795c */ /* 0x000fe20000300000 */
.L_x_23:
[----:B------:R-:W-:Y:S01]  /*1f60*/  ULEA UR4, UR8, UR41, 0x3 ;  /* 0x0000002908047291 */ /* 0x000fe2000f8e183f */
[----:B------:R-:W-:-:S08]  /*1f70*/  SHF.L.U32 R3, R5, 0x1f, RZ ;  /* 0x0000001f05037819 */ /* 0x000fd000000006ff */
[----:B------:R0:W1:Y:S01]  /*1f80*/  SYNCS.PHASECHK.TRANS64.TRYWAIT P1, [UR4], R3 ;  /* 0x00000003ff0075a7 */ /* 0x0000620008020144 */
[----:B------:R-:W-:Y:S05]  /*1f90*/  @!P0 BRA `(.L_x_24) ;  /* 0x0000000000048947 */ /* 0x000fea0003800000 */
[----:B------:R-:W-:Y:S01]  /*1fa0*/  BPT.TRAP 0x1 ;  /* 0x000000040000795c */ /* 0x000fe20000300000 */
.L_x_24:
[----:B-1----:R-:W-:Y:S05]  /*1fb0*/  @P1 BRA `(.L_x_25) ;  /* 0x0000000000081947 */ /* 0x002fea0003800000 */
[----:B------:R-:W1:Y:S02]  /*1fc0*/  SYNCS.PHASECHK.TRANS64.TRYWAIT P1, [UR4], R3 ;  /* 0x00000003ff0075a7 */ /* 0x000e640008020144 */
[----:B-1----:R-:W-:Y:S05]  /*1fd0*/  @!P1 BRA `(.L_x_26) ;  /* 0x0000005000ec9947 */ /* 0x002fea0003800000 */
.L_x_25:
[----:B------:R-:W-:Y:S01]  /*1fe0*/  ULEA UR10, UR8, UR46, 0x8 ;  /* 0x0000002e080a7291 */ /* 0x000fe2000f8e403f */
[----:B------:R-:W-:Y:S01]  /*1ff0*/  WARPGROUP.ARRIVE ;  /* 0x00000000000079c5 */ /* 0x000fe20000000000 */
[----:B------:R-:W-:Y:S01]  /*2000*/  UIMAD UR11, UR8, 0x140, UR45 ;  /* 0x00000140080b78a4 */ /* 0x000fe2000f8e022d */
[----:B------:R-:W-:Y:S01]  /*2010*/  UMOV UR5, 0x80000020 ;  /* 0x8000002000057882 */ /* 0x000fe20000000000 */
[----:B------:R-:W-:Y:S02]  /*2020*/  UMOV UR7, 0x80000020 ;  /* 0x8000002000077882 */ /* 0x000fe40000000000 */
[----:B------:R-:W-:Y:S01]  /*2030*/  UIADD3 UR12, UR11, 0x40, URZ ;  /* 0x000000400b0c7890 */ /* 0x000fe2000fffe03f */
[----:B------:R-:W-:Y:S02]  /*2040*/  UMOV UR4, UR10 ;  /* 0x0000000a00047c82 */ /* 0x000fe40008000000 */
[----:B------:R-:W-:Y:S01]  /*2050*/  UMOV UR6, UR11 ;  /* 0x0000000b00067c82 */ /* 0x000fe20008000000 */
[----:B------:R-:W-:Y:S01]  /*2060*/  UIADD3 UR13, UR11, 0x80, URZ ;  /* 0x000000800b0d7890 */ /* 0x000fe2000fffe03f */
[----:B------:R-:W-:Y:S01]  /*2070*/  HGMMA.64x16x16.F32.BF16 R56, gdesc[UR4], R56, gsb0 ;  /* 0x00200000043879f0 */ /* 0x000fe20008001838 */
[----:B------:R-:W-:Y:S01]  /*2080*/  UMOV UR7, 0x80000020 ;  /* 0x8000002000077882 */ /* 0x000fe20000000000 */
[----:B------:R-:W-:Y:S01]  /*2090*/  UMOV UR6, UR12 ;  /* 0x0000000c00067c82 */ /* 0x000fe20008000000 */
[----:B------:R-:W-:-:S02]  /*20a0*/  UIADD3 UR14, UR11, 0xc0, URZ ;  /* 0x000000c00b0e7890 */ /* 0x000fc4000fffe03f */
[----:B------:R-:W-:Y:S01]  /*20b0*/  UIADD3 UR12, UR11, 0x100, URZ ;  /* 0x000001000b0c7890 */ /* 0x000fe2000fffe03f */
[----:B------:R-:W-:Y:S02]  /*20c0*/  WARPGROUP.DEPBAR.LE gsb0, 0x0 ;  /* 0x00008000000079c5 */ /* 0x000fe40000010000 */
[----:B------:R-:W-:-:S06]  /*20d0*/  WARPGROUP.ARRIVE ;  /* 0x00000000000079c5 */ /* 0x000fcc0000000000 */
[----:B------:R-:W-:Y:S01]  /*20e0*/  HGMMA.64x16x16.F32.BF16 R48, gdesc[UR4], R48, gsb0 ;  /* 0x00200000043079f0 */ /* 0x000fe20008001830 */
[----:B------:R-:W-:Y:S01]  /*20f0*/  UMOV UR6, UR13 ;  /* 0x0000000d00067c82 */ /* 0x000fe20008000000 */
[----:B------:R-:W-:Y:S01]  /*2100*/  UMOV UR7, 0x80000020 ;  /* 0x8000002000077882 */ /* 0x000fe20000000000 */
        /* <DEDUP_REMOVED lines=46> */
[----:B------:R-:W-:Y:S01]  /*23f0*/  BPT.TRAP 0x1 ;  /* 0x000000040000795c */ /* 0x000fe20000300000 */
.L_x_27:
[----:B------:R-:W-:Y:S01]  /*2400*/  ULEA UR4, UR9, UR41, 0x3 ;  /* 0x0000002909047291 */ /* 0x000fe2000f8e183f */
[----:B------:R-:W-:-:S03]  /*2410*/  ISETP.GT.U32.AND P1, PT, R23, 0x1, PT ;  /* 0x000000011700780c */ /* 0x000fc60003f24070 */
[----:B------:R-:W-:-:S04]  /*2420*/  UIADD3 UR4, UR4, 0xc8, URZ ;  /* 0x000000c804047890 */ /* 0x000fc8000fffe03f */
[----:B------:R-:W-:-:S09]  /*2430*/  UPRMT UR4, URZ, 0x654, UR4 ;  /* 0x000006543f047896 */ /* 0x000fd20008000004 */
[----:B------:R-:W-:Y:S01]  /*2440*/  SYNCS.ARRIVE.TRANS64.RED.A1T0 RZ, [UR4], RZ ;  /* 0x000000ffffff79a7 */ /* 0x000fe20008100404 */
[----:B------:R-:W-:Y:S05]  /*2450*/  @P1 BRA `(.L_x_28) ;  /* 0x0000000000041947 */ /* 0x000fea0003800000 */
[----:B------:R-:W-:Y:S01]  /*2460*/  BPT.TRAP 0x1 ;  /* 0x000000040000795c */ /* 0x000fe20000300000 */
.L_x_28:
[----:B------:R-:W-:Y:S01]  /*2470*/  UIADD3 UR8, UR8, 0x1, URZ ;  /* 0x0000000108087890 */ /* 0x000fe2000fffe03f */
[C---:B------:R-:W-:Y:S01]  /*2480*/  ISETP.GT.AND P1, PT, R0.reuse, 0x1, PT ;  /* 0x000000010000780c */ /* 0x040fe20003f24270 */
[----:B------:R-:W-:Y:S01]  /*2490*/  UIADD3 UR9, UR9, 0x1, URZ ;  /* 0x0000000109097890 */ /* 0x000fe2000fffe03f */
[----:B------:R-:W-:Y:S01]  /*24a0*/  VIADD R0, R0, 0xffffffff ;  /* 0xffffffff00007836 */ /* 0x000fe20000000000 */
[----:B------:R-:W-:Y:S02]  /*24b0*/  UISETP.NE.AND UP0, UPT, UR8, 0x19, UPT ;  /* 0x000000190800788c */ /* 0x000fe4000bf05270 */
[----:B------:R-:W-:Y:S02]  /*24c0*/  UISETP.NE.AND UP1, UPT, UR9, 0x19, UPT ;  /* 0x000000190900788c */ /* 0x000fe4000bf25270 */
[----:B------:R-:W-:Y:S02]  /*24d0*/  USEL UR4, URZ, 0x1, UP0 ;  /* 0x000000013f047887 */ /* 0x000fe40008000000 */
[----:B------:R-:W-:-:S02]  /*24e0*/  USEL UR8, UR8, URZ, UP0 ;  /* 0x0000003f08087287 */ /* 0x000fc40008000000 */
[----:B------:R-:W-:Y:S02]  /*24f0*/  USEL UR9, UR9, URZ, UP1 ;  /* 0x0000003f09097287 */ /* 0x000fe40008800000 */
[----:B------:R-:W-:Y:S01]  /*2500*/  LOP3.LUT R5, R5, UR4, RZ, 0x3c, !PT ;  /* 0x0000000405057c12 */ /* 0x000fe2000f8e3cff */
[----:B------:R-:W-:Y:S09]  /*2510*/  @P1 BRA `(.L_x_29) ;  /* 0xfffffff800881947 */ /* 0x000ff2000383ffff */
.L_x_22:
[----:B------:R-:W2:Y:S01]  /*2520*/  LDC R0, c[0x0][0x28c] ;  /* 0x0000a300ff007b82 */ /* 0x000ea20000000800 */
[----:B01----:R-:W-:-:S04]  /*2530*/  IMAD.U32 R3, RZ, RZ, UR49 ;  /* 0x00000031ff037e24 */ /* 0x003fc8000f8e00ff */
[----:B------:R0:W-:Y:S01]  /*2540*/  SYNCS.ARRIVE.TRANS64.A1T0 RZ, [R3+UR48], RZ ;  /* 0x000000ff03ff79a7 */ /* 0x0001e20008100030 */
[----:B--2---:R-:W-:-:S13]  /*2550*/  ISETP.GE.AND P1, PT, R0, 0x1, PT ;  /* 0x000000010000780c */ /* 0x004fda0003f26270 */
[----:B0-----:R-:W-:Y:S05]  /*2560*/  @!P1 BRA `(.L_x_30) ;  /* 0x0000000000349947 */ /* 0x001fea0003800000 */
[----:B------:R-:W-:Y:S05]  /*2570*/  @!P0 BRA `(.L_x_31) ;  /* 0x0000000000048947 */ /* 0x000fea0003800000 */
[----:B------:R-:W-:Y:S01]  /*2580*/  BPT.TRAP 0x1 ;  /* 0x000000040000795c */ /* 0x000fe20000300000 */
.L_x_31:
[----:B------:R-:W-:Y:S01]  /*2590*/  UIADD3 UR6, UR38, UR42, URZ ;  /* 0x0000002a26067290 */ /* 0x000fe2000fffe03f */
[----:B------:R-:W-:-:S03]  /*25a0*/  ISETP.GT.U32.AND P0, PT, R23, 0x1, PT ;  /* 0x000000011700780c */ /* 0x000fc60003f04070 */
[----:B------:R-:W-:-:S04]  /*25b0*/  UIMAD.WIDE.U32 UR4, UR6, 0x51eb851f, URZ ;  /* 0x51eb851f060478a5 */ /* 0x000fc8000f8e003f */
[----:B------:R-:W-:-:S04]  /*25c0*/  USHF.R.U32.HI UR4, URZ, 0x3, UR5 ;  /* 0x000000033f047899 */ /* 0x000fc80008011605 */
[----:B------:R-:W-:-:S04]  /*25d0*/  UIMAD UR6, UR4, -0x19, UR6 ;  /* 0xffffffe7040678a4 */ /* 0x000fc8000f8e0206 */
[----:B------:R-:W-:-:S04]  /*25e0*/  ULEA UR6, UR6, UR41, 0x3 ;  /* 0x0000002906067291 */ /* 0x000fc8000f8e183f */
[----:B------:R-:W-:-:S04]  /*25f0*/  UIADD3 UR6, UR6, 0xc8, URZ ;  /* 0x000000c806067890 */ /* 0x000fc8000fffe03f */
[----:B------:R-:W-:-:S09]  /*2600*/  UPRMT UR6, URZ, 0x654, UR6 ;  /* 0x000006543f067896 */ /* 0x000fd20008000006 */
[----:B------:R-:W-:Y:S01]  /*2610*/  SYNCS.ARRIVE.TRANS64.RED.A1T0 RZ, [UR6], RZ ;  /* 0x000000ffffff79a7 */ /* 0x000fe20008100406 */
[----:B------:R-:W-:Y:S05]  /*2620*/  @P0 BRA `(.L_x_30) ;  /* 0x0000000000040947 */ /* 0x000fea0003800000 */
[----:B------:R-:W-:Y:S01]  /*2630*/  BPT.TRAP 0x1 ;  /* 0x000000040000795c */ /* 0x000fe20000300000 */
.L_x_30:
[----:B------:R-:W-:Y:S01]  /*2640*/  SHF.L.U32 R0, R80, 0x1f, RZ ;  /* 0x0000001f50007819 */ /* 0x000fe200000006ff */
[----:B------:R-:W-:Y:S01]  /*2650*/  UIADD3 UR38, UR38, UR47, URZ ;  /* 0x0000002f26267290 */ /* 0x000fe2000fffe03f */
[----:B------:R-:W-:Y:S01]  /*2660*/  SHF.R.S32.HI R11, RZ, 0x1f, R19 ;  /* 0x0000001fff0b7819 */ /* 0x000fe20000011413 */
[----:B------:R-:W-:Y:S01]  /*2670*/  UISETP.GE.U32.AND UP1, UPT, UR47, 0x19, UPT ;  /* 0x000000192f00788c */ /* 0x000fe2000bf26070 */
[----:B------:R-:W0:Y:S01]  /*2680*/  SYNCS.PHASECHK.TRANS64.TRYWAIT P0, [UR43+0x8], R0 ;  /* 0x00000800ff0075a7 */ /* 0x000e22000800016b */
[----:B------:R-:W-:Y:S02]  /*2690*/  UISETP.GT.U32.AND UP0, UPT, UR38, 0x18, UPT ;  /* 0x000000182600788c */ /* 0x000fe4000bf04070 */
[----:B------:R-:W-:Y:S02]  /*26a0*/  UIMAD.WIDE.U32 UR4, UR38, 0x51eb851f, URZ ;  /* 0x51eb851f260478a5 */ /* 0x000fe4000f8e003f */
[----:B------:R-:W-:Y:S02]  /*26b0*/  UISETP.LT.U32.AND UP0, UPT, UR47, 0x19, UP0 ;  /* 0x000000192f00788c */ /* 0x000fe40008701070 */
[----:B------:R-:W-:-:S02]  /*26c0*/  USHF.R.U32.HI UR4, URZ, 0x3, UR5 ;  /* 0x000000033f047899 */ /* 0x000fc40008011605 */
[----:B------:R-:W-:Y:S02]  /*26d0*/  USEL UR6, URZ, 0x1, !UP0 ;  /* 0x000000013f067887 */ /* 0x000fe4000c000000 */
[----:B------:R-:W-:Y:S02]  /*26e0*/  UIMAD UR38, UR4, -0x19, UR38 ;  /* 0xffffffe7042678a4 */ /* 0x000fe4000f8e0226 */
[----:B------:R-:W-:-:S04]  /*26f0*/  ULOP3.LUT UR39, UR39, UR6, URZ, 0x3c, !UPT ;  /* 0x0000000627277292 */ /* 0x000fc8000f8e3c3f */
[----:B------:R-:W-:Y:S01]  /*2700*/  @UP1 ULOP3.LUT UR39, UR39, 0x1, UR4, 0x78, !UPT ;  /* 0x0000000127271892 */ /* 0x000fe2000f8e7804 */
[----:B0-----:R-:W-:Y:S11]  /*2710*/  @!P0 BRA `(.L_x_32) ;  /* 0x0000004c00348947 */ /* 0x001ff60003800000 */
.L_x_159:
[----:B------:R-:W-:Y:S01]  /*2720*/  IMAD.SHL.U32 R7, R22, 0x40, RZ ;  /* 0x0000004016077824 */ /* 0x000fe200078e00ff */
[----:B------:R-:W-:Y:S01]  /*2730*/  ULDC UR6, c[0x0][0x284] ;  /* 0x0000a10000067ab9 */ /* 0x000fe20000000800 */
[----:B------:R-:W-:Y:S01]  /*2740*/  IMAD R12, R18, 0x50, RZ ;  /* 0x00000050120c7824 */ /* 0x000fe200078e02ff */
[----:B------:R-:W-:Y:S01]  /*2750*/  ULDC.64 UR4, c[0x0][0x5d0] ;  /* 0x0001740000047ab9 */ /* 0x000fe20000000a00 */
[----:B------:R-:W-:Y:S01]  /*2760*/  IMAD.WIDE R20, R22, 0x40, R66 ;  /* 0x0000004016147825 */ /* 0x000fe200078e0242 */
[----:B------:R-:W-:Y:S01]  /*2770*/  ISETP.GE.AND P0, PT, R7, UR6, PT ;  /* 0x0000000607007c0c */ /* 0x000fe2000bf06270 */
[----:B------:R-:W-:Y:S01]  /*2780*/  ULDC UR6, c[0x0][0x288] ;  /* 0x0000a20000067ab9 */ /* 0x000fe20000000800 */
[----:B------:R-:W-:Y:S01]  /*2790*/  SHF.R.S32.HI R13, RZ, 0x1f, R12 ;  /* 0x0000001fff0d7819 */ /* 0x000fe2000001140c */
[----:B0-----:R-:W-:Y:S01]  /*27a0*/  IMAD R0, R11, UR4, RZ ;  /* 0x000000040b007c24 */ /* 0x001fe2000f8e02ff */
[----:B------:R-:W-:Y:S01]  /*27b0*/  ISETP.GE.OR P0, PT, R12, UR6, P0 ;  /* 0x000000060c007c0c */ /* 0x000fe20008706670 */
[----:B------:R-:W-:-:S04]  /*27c0*/  IMAD.WIDE.U32 R4, R19, UR4, R68 ;  /* 0x0000000413047c25 */ /* 0x000fc8000f8e0044 */
[----:B------:R-:W-:Y:S01]  /*27d0*/  IMAD R3, R19, UR5, R0 ;  /* 0x0000000513037c24 */ /* 0x000fe2000f8e0200 */
[----:B------:R-:W-:Y:S01]  /*27e0*/  IADD3 R4, P1, R12, R4, RZ ;  /* 0x000000040c047210 */ /* 0x000fe20007f3e0ff */
[----:B------:R-:W-:Y:S02]  /*27f0*/  ULDC.64 UR4, c[0x0][0x5c8] ;  /* 0x0001720000047ab9 */ /* 0x000fe40000000a00 */
[----:B------:R-:W-:Y:S01]  /*2800*/  IMAD R9, R21, UR4, RZ ;  /* 0x0000000415097c24 */ /* 0x000fe2000f8e02ff */
[----:B------:R-:W-:-:S03]  /*2810*/  IADD3.X R5, R13, R5, R3, P1, !PT ;  /* 0x000000050d057210 */ /* 0x000fc60000ffe403 */
[C---:B------:R-:W-:Y:S02]  /*2820*/  IMAD R9, R20.reuse, UR5, R9 ;  /* 0x0000000514097c24 */ /* 0x040fe4000f8e0209 */
[----:B------:R-:W-:Y:S01]  /*2830*/  IMAD.WIDE.U32 R78, R20, UR4, R4 ;  /* 0x00000004144e7c25 */ /* 0x000fe2000f8e0004 */
[----:B------:R-:W-:Y:S06]  /*2840*/  @P0 BRA `(.L_x_33) ;  /* 0x0000002800340947 */ /* 0x000fec0003800000 */
[----:B-----5:R-:W-:Y:S01]  /*2850*/  FSETP.NEU.AND P0, PT, R65, RZ, PT ;  /* 0x000000ff4100720b */ /* 0x020fe20003f0d000 */
[----:B------:R-:W-:Y:S01]  /*2860*/  IMAD.IADD R3, R73, 0x1, -R12 ;  /* 0x0000000149037824 */ /* 0x000fe200078e0a0c */
[----:B------:R-:W-:Y:S01]  /*2870*/  BSSY B0, `(.L_x_33) ;  /* 0x000028a000007945 */ /* 0x000fe20003800000 */
[----:B------:R-:W-:Y:S02]  /*2880*/  IMAD.IADD R0, R76, 0x1, -R7 ;  /* 0x000000014c007824 */ /* 0x000fe400078e0a07 */
[----:B------:R-:W-:Y:S01]  /*2890*/  IMAD.IADD R7, R79, 0x1, R9 ;  /* 0x000000014f077824 */ /* 0x000fe200078e0209 */
[----:B------:R-:W-:-:S04]  /*28a0*/  ISETP.GT.AND P1, PT, R3, RZ, PT ;  /* 0x000000ff0300720c */ /* 0x000fc80003f24270 */
[----:B------:R-:W-:-:S03]  /*28b0*/  ISETP.GT.AND P2, PT, R0, RZ, P1 ;  /* 0x000000ff0000720c */ /* 0x000fc60000f44270 */
[----:B------:R-:W-:Y:S10]  /*28c0*/  @!P0 BRA `(.L_x_34) ;  /* 0x0000001c00288947 */ /* 0x000ff40003800000 */
[----:B------:R-:W0:Y:S01]  /*28d0*/  LDC.64 R82, c[0x0][0x5b8] ;  /* 0x00016e00ff527b82 */ /* 0x000e220000000a00 */
[----:B------:R-:W-:-:S07]  /*28e0*/  ULDC.64 UR4, c[0x0][0x5c0] ;  /* 0x0001700000047ab9 */ /* 0x000fce0000000a00 */
[----:B------:R-:W1:Y:S08]  /*28f0*/  LDC.64 R84, c[0x0][0x5b0] ;  /* 0x00016c00ff547b82 */ /* 0x000e700000000a00 */
[----:B------:R-:W2:Y:S01]  /*2900*/  LDC.64 R86, c[0x0][0x5a8] ;  /* 0x00016a00ff567b82 */ /* 0x000ea20000000a00 */
[-C--:B0-----:R-:W-:Y:S02]  /*2910*/  IMAD R6, R11, R82.reuse, RZ ;  /* 0x000000520b067224 */ /* 0x081fe400078e02ff */
[----:B------:R-:W-:-:S04]  /*2920*/  IMAD.WIDE.U32 R4, R19, R82, R68 ;  /* 0x0000005213047225 */ /* 0x000fc800078e0044 */
[----:B------:R-:W-:Y:S01]  /*2930*/  IMAD R79, R19, R83, R6 ;  /* 0x00000053134f7224 */ /* 0x000fe200078e0206 */
[----:B------:R-:W-:Y:S01]  /*2940*/  IADD3 R8, P0, R12, R4, RZ ;  /* 0x000000040c087210 */ /* 0x000fe20007f1e0ff */
[----:B-1----:R-:W-:-:S03]  /*2950*/  IMAD R4, R21, R84, RZ ;  /* 0x0000005415047224 */ /* 0x002fc600078e02ff */
[----:B------:R-:W-:Y:S01]  /*2960*/  IADD3.X R9, R13, R5, R79, P0, !PT ;  /* 0x000000050d097210 */ /* 0x000fe200007fe44f */
[C---:B------:R-:W-:Y:S02]  /*2970*/  IMAD R81, R20.reuse, R85, R4 ;  /* 0x0000005514517224 */ /* 0x040fe400078e0204 */
[----:B------:R-:W-:-:S04]  /*2980*/  IMAD.WIDE.U32 R4, R20, R84, R8 ;  /* 0x0000005414047225 */ /* 0x000fc800078e0008 */
[----:B------:R-:W-:Y:S01]  /*2990*/  IMAD.IADD R5, R5, 0x1, R81 ;  /* 0x0000000105057824 */ /* 0x000fe200078e0251 */
[----:B--2---:R-:W-:-:S04]  /*29a0*/  LEA R10, P0, R4, R86, 0x1 ;  /* 0x00000056040a7211 */ /* 0x004fc800078008ff */
[----:B------:R-:W-:-:S05]  /*29b0*/  LEA.HI.X R11, R4, R87, R5, 0x1, P0 ;  /* 0x00000057040b7211 */ /* 0x000fca00000f0c05 */
[----:B------:R-:W2:Y:S01]  /*29c0*/  @P2 LDG.E.LTC128B.U16 R18, desc[UR36][R10.64] ;  /* 0x000000240a122981 */ /* 0x000ea2000c1e1520 */
[----:B------:R-:W-:Y:S01]  /*29d0*/  IMAD.WIDE.U32 R4, R20, R84, R12 ;  /* 0x0000005414047225 */ /* 0x000fe200078e000c */
[----:B------:R-:W-:Y:S02]  /*29e0*/  BSSY B1, `(.L_x_35) ;  /* 0x0000015000017945 */ /* 0x000fe40003800000 */
[----:B------:R-:W-:-:S04]  /*29f0*/  IADD3 R14, P0, R68, R4, RZ ;  /* 0x00000004440e7210 */ /* 0x000fc80007f1e0ff */
[----:B------:R-:W-:Y:S02]  /*2a00*/  IADD3.X R15, R69, R81, R5, P0, !PT ;  /* 0x00000051450f7210 */ /* 0x000fe400007fe405 */
[----:B------:R-:W-:Y:S01]  /*2a10*/  LEA R6, P0, R78, UR4, 0x1 ;  /* 0x000000044e067c11 */ /* 0x000fe2000f8008ff */
[----:B------:R-:W-:-:S03]  /*2a20*/  IMAD.WIDE.U32 R14, R19, R82, R14 ;  /* 0x00000052130e7225 */ /* 0x000fc600078e000e */
[----:B------:R-:W-:Y:S02]  /*2a30*/  LEA.HI.X R7, R78, UR5, R7, 0x1, P0 ;  /* 0x000000054e077c11 */ /* 0x000fe400080f0c07 */
[----:B------:R-:W-:-:S04]  /*2a40*/  ISETP.GT.AND P0, PT, R3, 0x1, PT ;  /* 0x000000010300780c */ /* 0x000fc80003f04270 */
[----:B------:R-:W-:Y:S01]  /*2a50*/  ISETP.GT.AND P3, PT, R0, RZ, P0 ;  /* 0x000000ff0000720c */ /* 0x000fe20000764270 */
[----:B--2---:R-:W-:-:S04]  /*2a60*/  IMAD.U32 R4, R18, 0x10000, RZ ;  /* 0x0001000012047824 */ /* 0x004fc800078e00ff */
[----:B------:R-:W-:Y:S01]  /*2a70*/  FMUL R5, R4, R65 ;  /* 0x0000004104057220 */ /* 0x000fe20000400000 */
[----:B------:R-:W-:-:S03]  /*2a80*/  LEA R4, P4, R14, R86, 0x1 ;  /* 0x000000560e047211 */ /* 0x000fc600078808ff */
[----:B------:R-:W-:-:S05]  /*2a90*/  FFMA R5, R56, R64, R5 ;  /* 0x0000004038057223 */ /* 0x000fca0000000005 */
[----:B------:R-:W-:Y:S01]  /*2aa0*/  F2FP.BF16.F32.PACK_AB R10, RZ, R5 ;  /* 0x00000005ff0a723e */ /* 0x000fe200000010ff */
[----:B------:R-:W-:-:S03]  /*2ab0*/  IMAD.IADD R5, R79, 0x1, R15 ;  /* 0x000000014f057824 */ /* 0x000fc600078e020f */
[----:B------:R-:W-:Y:S01]  /*2ac0*/  PRMT R11, R10, 0x7610, R11 ;  /* 0x000076100a0b7816 */ /* 0x000fe2000000000b */
[----:B------:R-:W-:Y:S01]  /*2ad0*/  IMAD.SHL.U32 R10, R84, 0x8, RZ ;  /* 0x00000008540a7824 */ /* 0x000fe200078e00ff */
[----:B------:R-:W-:-:S03]  /*2ae0*/  LEA.HI.X R5, R14, R87, R5, 0x1, P4 ;  /* 0x000000570e057211 */ /* 0x000fc600020f0c05 */
[----:B------:R0:W-:Y:S02]  /*2af0*/  @P2 STG.E.U16 desc[UR36][R6.64], R11 ;  /* 0x0000000b06002986 */ /* 0x0001e4000c101524 */
[----:B0-----:R-:W-:Y:S01]  /*2b00*/  SHF.L.U64.HI R11, R84, 0x3, R85 ;  /* 0x00000003540b7819 */ /* 0x001fe20000010255 */
[----:B------:R-:W-:Y:S06]  /*2b10*/  @!P3 BRA `(.L_x_36) ;  /* 0x000000000004b947 */ /* 0x000fec0003800000 */
[----:B------:R0:W5:Y:S02]  /*2b20*/  LDG.E.LTC128B.U16 R18, desc[UR36][R4.64+0x2] ;  /* 0x0000022404127981 */ /* 0x000164000c1e1520 */
.L_x_36:
[----:B------:R-:W-:Y:S05]  /*2b30*/  BSYNC B1 ;  /* 0x0000000000017941 */ /* 0x000fea0003800000 */
.L_x_35:
[----:B------:R-:W-:Y:S01]  /*2b40*/  IMAD.WIDE.U32 R10, R20, R84, R10 ;  /* 0x00000054140a7225 */ /* 0x000fe200078e000a */
[----:B------:R-:W-:-:S03]  /*2b50*/  ISETP.GT.AND P1, PT, R0, 0x8, P1 ;  /* 0x000000080000780c */ /* 0x000fc60000f24270 */
[----:B-----5:R-:W-:Y:S01]  /*2b60*/  IMAD.U32 R14, R18, 0x10000, RZ ;  /* 0x00010000120e7824 */ /* 0x020fe200078e00ff */
[----:B------:R-:W-:Y:S01]  /*2b70*/  IADD3 R8, P2, R8, R10, RZ ;  /* 0x0000000a08087210 */ /* 0x000fe20007f5e0ff */
[----:B------:R-:W-:Y:S02]  /*2b80*/  IMAD.IADD R81, R81, 0x1, R11 ;  /* 0x0000000151517824 */ /* 0x000fe400078e020b */
[----:B------:R-:W-:Y:S02]  /*2b90*/  FMUL R14, R14, R65 ;  /* 0x000000410e0e7220 */ /* 0x000fe40000400000 */
[----:B------:R-:W-:Y:S02]  /*2ba0*/  IMAD.X R9, R81, 0x1, R9, P2 ;  /* 0x0000000151097824 */ /* 0x000fe400010e0609 */
[----:B------:R-:W-:Y:S01]  /*2bb0*/  FFMA R57, R57, R64, R14 ;  /* 0x0000004039397223 */ /* 0x000fe2000000000e */
[----:B------:R-:W-:-:S04]  /*2bc0*/  LEA R14, P2, R8, R86, 0x1 ;  /* 0x00000056080e7211 */ /* 0x000fc800078408ff */
[----:B------:R-:W-:Y:S02]  /*2bd0*/  F2FP.BF16.F32.PACK_AB R57, RZ, R57 ;  /* 0x00000039ff39723e */ /* 0x000fe400000010ff */
[----:B------:R-:W-:-:S03]  /*2be0*/  LEA.HI.X R15, R8, R87, R9, 0x1, P2 ;  /* 0x00000057080f7211 */ /* 0x000fc600010f0c09 */
[----:B------:R1:W-:Y:S04]  /*2bf0*/  @P3 STG.E.U16 desc[UR36][R6.64+0x2], R57 ;  /* 0x0000023906003986 */ /* 0x0003e8000c101524 */
[----:B------:R-:W2:Y:S01]  /*2c00*/  @P1 LDG.E.LTC128B.U16 R18, desc[UR36][R14.64] ;  /* 0x000000240e121981 */ /* 0x000ea2000c1e1520 */
[----:B------:R-:W-:Y:S01]  /*2c10*/  IADD3 R12, P2, P3, R68, R10, R12 ;  /* 0x0000000a440c7210 */ /* 0x000fe20007b5e00c */
[----:B------:R-:W-:Y:S01]  /*2c20*/  BSSY B1, `(.L_x_37) ;  /* 0x0000011000017945 */ /* 0x000fe20003800000 */
[C---:B------:R-:W-:Y:S02]  /*2c30*/  SHF.L.U64.HI R11, R72.reuse, 0x1, R71 ;  /* 0x00000001480b7819 */ /* 0x040fe40000010247 */
[----:B------:R-:W-:Y:S02]  /*2c40*/  IADD3.X R13, R69, R81, R13, P2, P3 ;  /* 0x00000051450d7210 */ /* 0x000fe400017e640d */
[----:B------:R-:W-:-:S02]  /*2c50*/  LEA R10, P2, R72, R6, 0x1 ;  /* 0x00000006480a7211 */ /* 0x000fc400078408ff */
[----:B------:R-:W-:Y:S01]  /*2c60*/  ISETP.GT.AND P0, PT, R0, 0x8, P0 ;  /* 0x000000080000780c */ /* 0x000fe20000704270 */
[----:B------:R-:W-:-:S04]  /*2c70*/  IMAD.WIDE.U32 R12, R19, R82, R12 ;  /* 0x00000052130c7225 */ /* 0x000fc800078e000c */
[----:B------:R-:W-:Y:S02]  /*2c80*/  IMAD.X R11, R11, 0x1, R7, P2 ;  /* 0x000000010b0b7824 */ /* 0x000fe400010e0607 */
[----:B------:R-:W-:Y:S02]  /*2c90*/  IMAD.IADD R13, R79, 0x1, R13 ;  /* 0x000000014f0d7824 */ /* 0x000fe400078e020d */
[----:B--2---:R-:W-:-:S04]  /*2ca0*/  IMAD.U32 R8, R18, 0x10000, RZ ;  /* 0x0001000012087824 */ /* 0x004fc800078e00ff */
[----:B------:R-:W-:Y:S01]  /*2cb0*/  FMUL R9, R8, R65 ;  /* 0x0000004108097220 */ /* 0x000fe20000400000 */
[----:B------:R-:W-:-:S03]  /*2cc0*/  LEA R8, P3, R12, R86, 0x1 ;  /* 0x000000560c087211 */ /* 0x000fc600078608ff */
[----:B------:R-:W-:-:S05]  /*2cd0*/  FFMA R9, R58, R64, R9 ;  /* 0x000000403a097223 */ /* 0x000fca0000000009 */
[----:B------:R-:W-:Y:S02]  /*2ce0*/  F2FP.BF16.F32.PACK_AB R14, RZ, R9 ;  /* 0x00000009ff0e723e */ /* 0x000fe400000010ff */
[----:B------:R-:W-:-:S03]  /*2cf0*/  LEA.HI.X R9, R12, R87, R13, 0x1, P3 ;  /* 0x000000570c097211 */ /* 0x000fc600018f0c0d */
[----:B------:R1:W-:Y:S01]  /*2d00*/  @P1 STG.E.U16 desc[UR36][R10.64], R14 ;  /* 0x0000000e0a001986 */ /* 0x0003e2000c101524 */
[----:B------:R-:W-:Y:S05]  /*2d10*/  @!P0 BRA `(.L_x_38) ;  /* 0x0000000000048947 */ /* 0x000fea0003800000 */
[----:B------:R2:W5:Y:S02]  /*2d20*/  LDG.E.LTC128B.U16 R18, desc[UR36][R8.64+0x2] ;  /* 0x0000022408127981 */ /* 0x000564000c1e1520 */
.L_x_38:
[----:B------:R-:W-:Y:S05]  /*2d30*/  BSYNC B1 ;  /* 0x0000000000017941 */ /* 0x000fea0003800000 */
.L_x_37:
[----:B-----5:R-:W-:Y:S01]  /*2d40*/  IMAD.U32 R12, R18, 0x10000, RZ ;  /* 0x00010000120c7824 */ /* 0x020fe200078e00ff */
[----:B------:R-:W-:Y:S01]  /*2d50*/  ISETP.GT.AND P1, PT, R3, 0x8, PT ;  /* 0x000000080300780c */ /* 0x000fe20003f24270 */
[----:B------:R-:W-:Y:S02]  /*2d60*/  BSSY B1, `(.L_x_39) ;  /* 0x0000008000017945 */ /* 0x000fe40003800000 */
[----:B------:R-:W-:Y:S01]  /*2d70*/  FMUL R12, R12, R65 ;  /* 0x000000410c0c7220 */ /* 0x000fe20000400000 */
[----:B------:R-:W-:-:S03]  /*2d80*/  ISETP.GT.AND P2, PT, R0, RZ, P1 ;  /* 0x000000ff0000720c */ /* 0x000fc60000f44270 */
[----:B------:R-:W-:-:S05]  /*2d90*/  FFMA R12, R59, R64, R12 ;  /* 0x000000403b0c7223 */ /* 0x000fca000000000c */
[----:B------:R-:W-:-:S05]  /*2da0*/  F2FP.BF16.F32.PACK_AB R12, RZ, R12 ;  /* 0x0000000cff0c723e */ /* 0x000fca00000010ff */
[----:B------:R3:W-:Y:S01]  /*2db0*/  @P0 STG.E.U16 desc[UR36][R10.64+0x2], R12 ;  /* 0x0000020c0a000986 */ /* 0x0007e2000c101524 */
[----:B------:R-:W-:Y:S05]  /*2dc0*/  @!P2 BRA `(.L_x_40) ;  /* 0x000000000004a947 */ /* 0x000fea0003800000 */
[----:B------:R4:W5:Y:S02]  /*2dd0*/  LDG.E.LTC128B.U16 R18, desc[UR36][R4.64+0x10] ;  /* 0x0000102404127981 */ /* 0x000964000c1e1520 */
.L_x_40:
[----:B------:R-:W-:Y:S05]  /*2de0*/  BSYNC B1 ;  /* 0x0000000000017941 */ /* 0x000fea0003800000 */
.L_x_39:
[----:B---3-5:R-:W-:Y:S01]  /*2df0*/  IMAD.U32 R12, R18, 0x10000, RZ ;  /* 0x00010000120c7824 */ /* 0x028fe200078e00ff */
        /* <DEDUP_REMOVED lines=9> */
.L_x_42:
[----:B------:R-:W-:Y:S05]  /*2e90*/  BSYNC B1 ;  /* 0x0000000000017941 */ /* 0x000fea0003800000 */
.L_x_41:
[----:B-----5:R-:W-:Y:S01]  /*2ea0*/  IMAD.U32 R12, R18, 0x10000, RZ ;  /* 0x00010000120c7824 */ /* 0x020fe200078e00ff */
[----:B------:R-:W-:Y:S01]  /*2eb0*/  ISETP.GT.AND P1, PT, R0, 0x8, P1 ;  /* 0x000000080000780c */ /* 0x000fe20000f24270 */
[----:B------:R-:W-:Y:S02]  /*2ec0*/  BSSY B1, `(.L_x_43) ;  /* 0x0000007000017945 */ /* 0x000fe40003800000 */
[----:B------:R-:W-:-:S04]  /*2ed0*/  FMUL R12, R12, R65 ;  /* 0x000000410c0c7220 */ /* 0x000fc80000400000 */
[----:B------:R-:W-:-:S05]  /*2ee0*/  FFMA R12, R61, R64, R12 ;  /* 0x000000403d0c7223 */ /* 0x000fca000000000c */
[----:B------:R-:W-:-:S05]  /*2ef0*/  F2FP.BF16.F32.PACK_AB R12, RZ, R12 ;  /* 0x0000000cff0c723e */ /* 0x000fca00000010ff */
[----:B------:R0:W-:Y:S01]  /*2f00*/  @P3 STG.E.U16 desc[UR36][R6.64+0x12], R12 ;  /* 0x0000120c06003986 */ /* 0x0001e2000c101524 */
[----:B------:R-:W-:Y:S05]  /*2f10*/  @!P1 BRA `(.L_x_44) ;  /* 0x0000000000049947 */ /* 0x000fea0003800000 */
[----:B------:R0:W5:Y:S02]  /*2f20*/  LDG.E.LTC128B.U16 R18, desc[UR36][R8.64+0x10] ;  /* 0x0000102408127981 */ /* 0x000164000c1e1520 */
.L_x_44:
[----:B------:R-:W-:Y:S05]  /*2f30*/  BSYNC B1 ;  /* 0x0000000000017941 */ /* 0x000fea0003800000 */
.L_x_43:
[----:B0----5:R-:W-:Y:S01]  /*2f40*/  IMAD.U32 R12, R18, 0x10000, RZ ;  /* 0x00010000120c7824 */ /* 0x021fe200078e00ff */
[----:B------:R-:W-:Y:S01]  /*2f50*/  ISETP.GT.AND P0, PT, R0, 0x8, P0 ;  /* 0x000000080000780c */ /* 0x000fe20000704270 */
[----:B------:R-:W-:Y:S02]  /*2f60*/  BSSY B1, `(.L_x_45) ;  /* 0x0000007000017945 */ /* 0x000fe40003800000 */
[----:B---3--:R-:W-:-:S04]  /*2f70*/  FMUL R13, R12, R65 ;  /* 0x000000410c0d7220 */ /* 0x008fc80000400000 */
[----:B------:R-:W-:-:S05]  /*2f80*/  FFMA R13, R62, R64, R13 ;  /* 0x000000403e0d7223 */ /* 0x000fca000000000d */
[----:B------:R-:W-:-:S05]  /*2f90*/  F2FP.BF16.F32.PACK_AB R13, RZ, R13 ;  /* 0x0000000dff0d723e */ /* 0x000fca00000010ff */
[----:B------:R0:W-:Y:S01]  /*2fa0*/  @P1 STG.E.U16 desc[UR36][R10.64+0x10], R13 ;  /* 0x0000100d0a001986 */ /* 0x0001e2000c101524 */
[----:B------:R-:W-:Y:S05]  /*2fb0*/  @!P0 BRA `(.L_x_46) ;  /* 0x0000000000048947 */ /* 0x000fea0003800000 */
[----:B------:R3:W5:Y:S02]  /*2fc0*/  LDG.E.LTC128B.U16 R18, desc[UR36][R8.64+0x12] ;  /* 0x0000122408127981 */ /* 0x000764000c1e1520 */
.L_x_46:
[----:B------:R-:W-:Y:S05]  /*2fd0*/  BSYNC B1 ;  /* 0x0000000000017941 */ /* 0x000fea0003800000 */
.L_x_45:
        /* <DEDUP_REMOVED lines=10> */
.L_x_48:
[----:B------:R-:W-:Y:S05]  /*3080*/  BSYNC B1 ;  /* 0x0000000000017941 */ /* 0x000fea0003800000 */
.L_x_47:
[----:B0----5:R-:W-:Y:S01]  /*3090*/  IMAD.U32 R12, R18, 0x10000, RZ ;  /* 0x00010000120c7824 */ /* 0x021fe200078e00ff */
        /* <DEDUP_REMOVED lines=9> */
.L_x_50:
[----:B------:R-:W-:Y:S05]  /*3130*/  BSYNC B1 ;  /* 0x0000000000017941 */ /* 0x000fea0003800000 */
.L_x_49:
        /* <DEDUP_REMOVED lines=9> */
.L_x_52:
[----:B------:R-:W-:Y:S05]  /*31d0*/  BSYNC B1 ;  /* 0x0000000000017941 */ /* 0x000fea0003800000 */
.L_x_51:
[----:B0----5:R-:W-:Y:S01]  /*31e0*/  IMAD.U32 R12, R18, 0x10000, RZ ;  /* 0x00010000120c7824 */ /* 0x021fe200078e00ff */
        /* <DEDUP_REMOVED lines=8> */
.L_x_54:
[----:B------:R-:W-:Y:S05]  /*3270*/  BSYNC B1 ;  /* 0x0000000000017941 */ /* 0x000fea0003800000 */
.L_x_53:
        /* <DEDUP_REMOVED lines=10> */
.L_x_56:
[----:B------:R-:W-:Y:S05]  /*3320*/  BSYNC B1 ;  /* 0x0000000000017941 */ /* 0x000fea0003800000 */
.L_x_55:
        /* <DEDUP_REMOVED lines=10> */
.L_x_58:
[----:B------:R-:W-:Y:S05]  /*33d0*/  BSYNC B1 ;  /* 0x0000000000017941 */ /* 0x000fea0003800000 */
.L_x_57:
        /* <DEDUP_REMOVED lines=9> */
.L_x_60:
[----:B------:R-:W-:Y:S05]  /*3470*/  BSYNC B1 ;  /* 0x0000000000017941 */ /* 0x000fea0003800000 */
.L_x_59:
        /* <DEDUP_REMOVED lines=9> */
.L_x_62:
[----:B------:R-:W-:Y:S05]  /*3510*/  BSYNC B1 ;  /* 0x0000000000017941 */ /* 0x000fea0003800000 */
.L_x_61:
        /* <DEDUP_REMOVED lines=10> */
.L_x_64:
[----:B------:R-:W-:Y:S05]  /*35c0*/  BSYNC B1 ;  /* 0x0000000000017941 */ /* 0x000fea0003800000 */
.L_x_63:
        /* <DEDUP_REMOVED lines=10> */
.L_x_66:
[----:B------:R-:W-:Y:S05]  /*3670*/  BSYNC B1 ;  /* 0x0000000000017941 */ /* 0x000fea0003800000 */
.L_x_65:
        /* <DEDUP_REMOVED lines=9> */
.L_x_68:
[----:B------:R-:W-:Y:S05]  /*3710*/  BSYNC B1 ;  /* 0x0000000000017941 */ /* 0x000fea0003800000 */
.L_x_67:
        /* <DEDUP_REMOVED lines=9> */
.L_x_70:
[----:B------:R-:W-:Y:S05]  /*37b0*/  BSYNC B1 ;  /* 0x0000000000017941 */ /* 0x000fea0003800000 */
.L_x_69:
        /* <DEDUP_REMOVED lines=10> */
.L_x_72:
[----:B------:R-:W-:Y:S05]  /*3860*/  BSYNC B1 ;  /* 0x0000000000017941 */ /* 0x000fea0003800000 */
.L_x_71:
        /* <DEDUP_REMOVED lines=10> */
.L_x_74:
[----:B------:R-:W-:Y:S05]  /*3910*/  BSYNC B1 ;  /* 0x0000000000017941 */ /* 0x000fea0003800000 */
.L_x_73:
        /* <DEDUP_REMOVED lines=9> */
.L_x_76:
[----:B------:R-:W-:Y:S05]  /*39b0*/  BSYNC B1 ;  /* 0x0000000000017941 */ /* 0x000fea0003800000 */
.L_x_75:
        /* <DEDUP_REMOVED lines=9> */
.L_x_78:
[----:B------:R-:W-:Y:S05]  /*3a50*/  BSYNC B1 ;  /* 0x0000000000017941 */ /* 0x000fea0003800000 */
.L_x_77:
        /* <DEDUP_REMOVED lines=10> */
.L_x_80:
[----:B------:R-:W-:Y:S05]  /*3b00*/  BSYNC B1 ;  /* 0x0000000000017941 */ /* 0x000fea0003800000 */
.L_x_79:
        /* <DEDUP_REMOVED lines=10> */
.L_x_82:
[----:B------:R-:W-:Y:S05]  /*3bb0*/  BSYNC B1 ;  /* 0x0000000000017941 */ /* 0x000fea0003800000 */
.L_x_81:
        /* <DEDUP_REMOVED lines=9> */
.L_x_84:
[----:B------:R-:W-:Y:S05]  /*3c50*/  BSYNC B1 ;  /* 0x0000000000017941 */ /* 0x000fea0003800000 */
.L_x_83:
        /* <DEDUP_REMOVED lines=9> */
.L_x_86:
[----:B------:R-:W-:Y:S05]  /*3cf0*/  BSYNC B1 ;  /* 0x0000000000017941 */ /* 0x000fea0003800000 */
.L_x_85:
        /* <DEDUP_REMOVED lines=10> */
.L_x_88:
[----:B------:R-:W-:Y:S05]  /*3da0*/  BSYNC B1 ;  /* 0x0000000000017941 */ /* 0x000fea0003800000 */
.L_x_87:
        /* <DEDUP_REMOVED lines=10> */
.L_x_90:
[----:B------:R-:W-:Y:S05]  /*3e50*/  BSYNC B1 ;  /* 0x0000000000017941 */ /* 0x000fea0003800000 */
.L_x_89:
        /* <DEDUP_REMOVED lines=9> */
.L_x_92:
[----:B------:R-:W-:Y:S05]  /*3ef0*/  BSYNC B1 ;  /* 0x0000000000017941 */ /* 0x000fea0003800000 */
.L_x_91:
        /* <DEDUP_REMOVED lines=9> */
.L_x_94:
[----:B------:R-:W-:Y:S05]  /*3f90*/  BSYNC B1 ;  /* 0x0000000000017941 */ /* 0x000fea0003800000 */
.L_x_93:
        /* <DEDUP_REMOVED lines=10> */
.L_x_96:
[----:B------:R-:W-:Y:S05]  /*4040*/  BSYNC B1 ;  /* 0x0000000000017941 */ /* 0x000fea0003800000 */
.L_x_95:
        /* <DEDUP_REMOVED lines=10> */
.L_x_98:
[----:B------:R-:W-:Y:S05]  /*40f0*/  BSYNC B1 ;  /* 0x0000000000017941 */ /* 0x000fea0003800000 */
.L_x_97:
        /* <DEDUP_REMOVED lines=9> */
.L_x_100:
[----:B------:R-:W-:Y:S05]  /*4190*/  BSYNC B1 ;  /* 0x0000000000017941 */ /* 0x000fea0003800000 */
.L_x_99:
        /* <DEDUP_REMOVED lines=9> */
.L_x_102:
[----:B------:R-:W-:Y:S05]  /*4230*/  BSYNC B1 ;  /* 0x0000000000017941 */ /* 0x000fea0003800000 */
.L_x_101:
        /* <DEDUP_REMOVED lines=10> */
.L_x_104:
[----:B------:R-:W-:Y:S05]  /*42e0*/  BSYNC B1 ;  /* 0x0000000000017941 */ /* 0x000fea0003800000 */
.L_x_103:
        /* <DEDUP_REMOVED lines=10> */
.L_x_106:
[----:B------:R-:W-:Y:S05]  /*4390*/  BSYNC B1 ;  /* 0x0000000000017941 */ /* 0x000fea0003800000 */
.L_x_105:
[----:B0---45:R-:W-:Y:S01]  /*43a0*/  IMAD.U32 R4, R18, 0x10000, RZ ;  /* 0x0001000012047824 */ /* 0x031fe200078e00ff */
        /* <DEDUP_REMOVED lines=8> */
.L_x_108:
[----:B------:R-:W-:Y:S05]  /*4430*/  BSYNC B1 ;  /* 0x0000000000017941 */ /* 0x000fea0003800000 */
.L_x_107:
[----:B0----5:R-:W-:Y:S01]  /*4440*/  IMAD.U32 R4, R18, 0x10000, RZ ;  /* 0x0001000012047824 */ /* 0x021fe200078e00ff */
[----:B------:R-:W-:Y:S01]  /*4450*/  ISETP.GT.AND P0, PT, R0, 0x8, P0 ;  /* 0x000000080000780c */ /* 0x000fe20000704270 */
[----:B------:R-:W-:Y:S01]  /*4460*/  @P1 IMAD.MOV.U32 R5, RZ, RZ, R11 ;  /* 0x000000ffff051224 */ /* 0x000fe200078e000b */
[----:B------:R-:W-:Y:S01]  /*4470*/  BSSY B1, `(.L_x_109) ;  /* 0x0000008000017945 */ /* 0x000fe20003800000 */
[----:B------:R-:W-:Y:S01]  /*4480*/  FMUL R3, R4, R65 ;  /* 0x0000004104037220 */ /* 0x000fe20000400000 */
[----:B------:R-:W-:-:S03]  /*4490*/  @P1 IMAD.MOV.U32 R4, RZ, RZ, R10 ;  /* 0x000000ffff041224 */ /* 0x000fc600078e000a */
[----:B------:R-:W-:-:S05]  /*44a0*/  FFMA R3, R30, R64, R3 ;  /* 0x000000401e037223 */ /* 0x000fca0000000003 */
[----:B------:R-:W-:-:S05]  /*44b0*/  F2FP.BF16.F32.PACK_AB R3, RZ, R3 ;  /* 0x00000003ff03723e */ /* 0x000fca00000010ff */
[----:B------:R0:W-:Y:S01]  /*44c0*/  @P1 STG.E.U16 desc[UR36][R4.64+0x90], R3 ;  /* 0x0000900304001986 */ /* 0x0001e2000c101524 */
[----:B------:R-:W-:Y:S05]  /*44d0*/  @!P0 BRA `(.L_x_110) ;  /* 0x0000000000048947 */ /* 0x000fea0003800000 */
[----:B------:R0:W5:Y:S02]  /*44e0*/  LDG.E.LTC128B.U16 R18, desc[UR36][R8.64+0x92] ;  /* 0x0000922408127981 */ /* 0x000164000c1e1520 */
.L_x_110:
[----:B------:R-:W-:Y:S05]  /*44f0*/  BSYNC B1 ;  /* 0x0000000000017941 */ /* 0x000fea0003800000 */
.L_x_109:
[----:B------:R-:W-:Y:S05]  /*4500*/  @!P0 BRA `(.L_x_111) ;  /* 0x0000000c00008947 */ /* 0x000fea0003800000 */
[----:B-----5:R-:W-:-:S04]  /*4510*/  IMAD.U32 R18, R18, 0x10000, RZ ;  /* 0x0001000012127824 */ /* 0x020fc800078e00ff */
[----:B------:R-:W-:-:S04]  /*4520*/  FMUL R18, R18, R65 ;  /* 0x0000004112127220 */ /* 0x000fc80000400000 */
[----:B------:R-:W-:-:S05]  /*4530*/  FFMA R18, R31, R64, R18 ;  /* 0x000000401f127223 */ /* 0x000fca0000000012 */
[----:B------:R-:W-:-:S05]  /*4540*/  F2FP.BF16.F32.PACK_AB R18, RZ, R18 ;  /* 0x00000012ff12723e */ /* 0x000fca00000010ff */
[----:B------:R0:W-:Y:S01]  /*4550*/  STG.E.U16 desc[UR36][R10.64+0x92], R18 ;  /* 0x000092120a007986 */ /* 0x0001e2000c101524 */
[----:B------:R-:W-:Y:S05]  /*4560*/  BRA `(.L_x_111) ;  /* 0x0000000800e87947 */ /* 0x000fea0003800000 */
.L_x_34:
[----:B------:R-:W-:Y:S01]  /*4570*/  ULDC.64 UR4, c[0x0][0x5c0] ;  /* 0x0001700000047ab9 */ /* 0x000fe20000000a00 */
[----:B------:R-:W-:Y:S01]  /*4580*/  ISETP.GT.AND P3, PT, R3, 0x1, PT ;  /* 0x000000010300780c */ /* 0x000fe20003f64270 */
[-C--:B------:R-:W-:Y:S01]  /*4590*/  FMUL R56, R56, R64.reuse ;  /* 0x0000004038387220 */ /* 0x080fe20000400000 */
[----:B------:R-:W-:Y:S01]  /*45a0*/  LEA R4, P0, R78, UR4, 0x1 ;  /* 0x000000044e047c11 */ /* 0x000fe2000f8008ff */
[-C--:B------:R-:W-:Y:S01]  /*45b0*/  FMUL R57, R57, R64.reuse ;  /* 0x0000004039397220 */ /* 0x080fe20000400000 */
[----:B------:R-:W-:Y:S01]  /*45c0*/  ISETP.GT.AND P1, PT, R0, 0x8, P1 ;  /* 0x000000080000780c */ /* 0x000fe20000f24270 */
[-C--:B------:R-:W-:Y:S01]  /*45d0*/  FMUL R58, R58, R64.reuse ;  /* 0x000000403a3a7220 */ /* 0x080fe20000400000 */
[----:B------:R-:W-:Y:S01]  /*45e0*/  LEA.HI.X R5, R78, UR5, R7, 0x1, P0 ;  /* 0x000000054e057c11 */ /* 0x000fe200080f0c07 */
[-C--:B------:R-:W-:Y:S01]  /*45f0*/  FMUL R59, R59, R64.reuse ;  /* 0x000000403b3b7220 */ /* 0x080fe20000400000 */
[----:B------:R-:W-:Y:S01]  /*4600*/  ISETP.GT.AND P0, PT, R0, RZ, P3 ;  /* 0x000000ff0000720c */ /* 0x000fe20001f04270 */
[----:B------:R-:W-:Y:S01]  /*4610*/  FMUL R60, R60, R64 ;  /* 0x000000403c3c7220 */ /* 0x000fe20000400000 */
[----:B------:R-:W-:Y:S01]  /*4620*/  F2FP.BF16.F32.PACK_AB R56, RZ, R56 ;  /* 0x00000038ff38723e */ /* 0x000fe200000010ff */
[-C--:B------:R-:W-:Y:S01]  /*4630*/  FMUL R61, R61, R64.reuse ;  /* 0x000000403d3d7220 */ /* 0x080fe20000400000 */
[----:B------:R-:W-:Y:S01]  /*4640*/  F2FP.BF16.F32.PACK_AB R57, RZ, R57 ;  /* 0x00000039ff39723e */ /* 0x000fe200000010ff */
[-C--:B------:R-:W-:Y:S01]  /*4650*/  FMUL R62, R62, R64.reuse ;  /* 0x000000403e3e7220 */ /* 0x080fe20000400000 */
[----:B------:R-:W-:Y:S01]  /*4660*/  ISETP.GT.AND P3, PT, R0, 0x8, P3 ;  /* 0x000000080000780c */ /* 0x000fe20001f64270 */
[----:B------:R-:W-:Y:S01]  /*4670*/  @P2 STG.E.U16 desc[UR36][R4.64], R56 ;  /* 0x0000003804002986 */ /* 0x000fe2000c101524 */
[----:B------:R-:W-:Y:S01]  /*4680*/  ISETP.GT.AND P2, PT, R3, 0x8, PT ;  /* 0x000000080300780c */ /* 0x000fe20003f44270 */
[-C--:B------:R-:W-:Y:S01]  /*4690*/  FMUL R63, R63, R64.reuse ;  /* 0x000000403f3f7220 */ /* 0x080fe20000400000 */
[----:B------:R-:W-:Y:S01]  /*46a0*/  SHF.L.U64.HI R7, R72, 0x1, R71 ;  /* 0x0000000148077819 */ /* 0x000fe20000010247 */
[----:B------:R-:W-:Y:S01]  /*46b0*/  FMUL R48, R48, R64 ;  /* 0x0000004030307220 */ /* 0x000fe20000400000 */
[----:B------:R-:W-:Y:S01]  /*46c0*/  LEA R6, P4, R72, R4, 0x1 ;  /* 0x0000000448067211 */ /* 0x000fe200078808ff */
[----:B------:R-:W-:Y:S01]  /*46d0*/  @P0 STG.E.U16 desc[UR36][R4.64+0x2], R57 ;  /* 0x0000023904000986 */ /* 0x000fe2000c101524 */
[----:B------:R-:W-:Y:S01]  /*46e0*/  ISETP.GT.AND P5, PT, R0, RZ, P2 ;  /* 0x000000ff0000720c */ /* 0x000fe200017a4270 */
[----:B------:R-:W-:Y:S01]  /*46f0*/  FMUL R49, R49, R64 ;  /* 0x0000004031317220 */ /* 0x000fe20000400000 */
[----:B------:R-:W-:Y:S01]  /*4700*/  ISETP.GT.AND P0, PT, R3, 0x9, PT ;  /* 0x000000090300780c */ /* 0x000fe20003f04270 */
[----:B------:R-:W-:Y:S01]  /*4710*/  IMAD.X R7, R7, 0x1, R5, P4 ;  /* 0x0000000107077824 */ /* 0x000fe200020e0605 */
[----:B------:R-:W-:Y:S01]  /*4720*/  F2FP.BF16.F32.PACK_AB R58, RZ, R58 ;  /* 0x0000003aff3a723e */ /* 0x000fe200000010ff */
[-C--:B------:R-:W-:Y:S01]  /*4730*/  FMUL R50, R50, R64.reuse ;  /* 0x0000004032327220 */ /* 0x080fe20000400000 */
[----:B------:R-:W-:Y:S01]  /*4740*/  F2FP.BF16.F32.PACK_AB R59, RZ, R59 ;  /* 0x0000003bff3b723e */ /* 0x000fe200000010ff */
[----:B------:R-:W-:Y:S01]  /*4750*/  FMUL R51, R51, R64 ;  /* 0x0000004033337220 */ /* 0x000fe20000400000 */
[----:B------:R-:W-:Y:S01]  /*4760*/  ISETP.GT.AND P4, PT, R0, RZ, P0 ;  /* 0x000000ff0000720c */ /* 0x000fe20000784270 */
[----:B------:R-:W-:Y:S01]  /*4770*/  @P1 STG.E.U16 desc[UR36][R6.64], R58 ;  /* 0x0000003a06001986 */ /* 0x000fe2000c101524 */
[----:B------:R-:W-:Y:S01]  /*4780*/  F2FP.BF16.F32.PACK_AB R60, RZ, R60 ;  /* 0x0000003cff3c723e */ /* 0x000fe200000010ff */
[-C--:B------:R-:W-:Y:S01]  /*4790*/  FMUL R52, R52, R64.reuse ;  /* 0x0000004034347220 */ /* 0x080fe20000400000 */
[C---:B------:R-:W-:Y:S01]  /*47a0*/  ISETP.GT.AND P1, PT, R0.reuse, 0x8, P2 ;  /* 0x000000080000780c */ /* 0x040fe20001724270 */
[----:B------:R-:W-:Y:S01]  /*47b0*/  @P3 STG.E.U16 desc[UR36][R6.64+0x2], R59 ;  /* 0x0000023b06003986 */ /* 0x000fe2000c101524 */
[----:B------:R-:W-:Y:S01]  /*47c0*/  ISETP.GT.AND P2, PT, R3, 0x10, PT ;  /* 0x000000100300780c */ /* 0x000fe20003f44270 */
[-C--:B------:R-:W-:Y:S01]  /*47d0*/  FMUL R53, R53, R64.reuse ;  /* 0x0000004035357220 */ /* 0x080fe20000400000 */
[----:B------:R-:W-:Y:S01]  /*47e0*/  ISETP.GT.AND P3, PT, R0, 0x8, P0 ;  /* 0x000000080000780c */ /* 0x000fe20000764270 */
[----:B------:R-:W-:Y:S01]  /*47f0*/  @P5 STG.E.U16 desc[UR36][R4.64+0x10], R60 ;  /* 0x0000103c04005986 */ /* 0x000fe2000c101524 */
[----:B------:R-:W-:Y:S01]  /*4800*/  F2FP.BF16.F32.PACK_AB R61, RZ, R61 ;  /* 0x0000003dff3d723e */ /* 0x000fe200000010ff */
[-C--:B------:R-:W-:Y:S01]  /*4810*/  FMUL R54, R54, R64.reuse ;  /* 0x0000004036367220 */ /* 0x080fe20000400000 */
[----:B------:R-:W-:Y:S01]  /*4820*/  ISETP.GT.AND P5, PT, R0, RZ, P2 ;  /* 0x000000ff0000720c */ /* 0x000fe200017a4270 */
[----:B------:R-:W-:Y:S01]  /*4830*/  FMUL R55, R55, R64 ;  /* 0x0000004037377220 */ /* 0x000fe20000400000 */
[----:B------:R-:W-:Y:S01]  /*4840*/  ISETP.GT.AND P0, PT, R3, 0x11, PT ;  /* 0x000000110300780c */ /* 0x000fe20003f04270 */
[----:B------:R-:W-:Y:S01]  /*4850*/  @P4 STG.E.U16 desc[UR36][R4.64+0x12], R61 ;  /* 0x0000123d04004986 */ /* 0x000fe2000c101524 */
        /* <DEDUP_REMOVED lines=72> */
[----:B------:R-:W-:Y:S01]  /*4ce0*/  F2FP.BF16.F32.PACK_AB R45, RZ, R45 ;  /* 0x0000002dff2d723e */ /* 0x000fe200000010ff */
[----:B------:R-:W-:Y:S01]  /*4cf0*/  @P5 STG.E.U16 desc[UR36][R4.64+0x50], R44 ;  /* 0x0000502c04005986 */ /* 0x000fe2000c101524 */
[----:B------:R-:W-:Y:S01]  /*4d00*/  ISETP.GT.AND P0, PT, R0, 0x8, P0 ;  /* 0x000000080000780c */ /* 0x000fe20000704270 */
[-C--:B------:R-:W-:Y:S01]  /*4d10*/  FMUL R30, R30, R64.reuse ;  /* 0x000000401e1e7220 */ /* 0x080fe20000400000 */
[----:B------:R-:W-:Y:S01]  /*4d20*/  ISETP.GT.AND P5, PT, R0, RZ, P3 ;  /* 0x000000ff0000720c */ /* 0x000fe20001fa4270 */
[----:B------:R-:W-:Y:S01]  /*4d30*/  @P4 STG.E.U16 desc[UR36][R4.64+0x52], R45 ;  /* 0x0000522d04004986 */ /* 0x000fe2000c101524 */
[----:B------:R-:W-:Y:S01]  /*4d40*/  ISETP.GT.AND P1, PT, R3, 0x31, PT ;  /* 0x000000310300780c */ /* 0x000fe20003f24270 */
[----:B------:R-:W-:Y:S01]  /*4d50*/  FMUL R31, R31, R64 ;  /* 0x000000401f1f7220 */ /* 0x000fe20000400000 */
[----:B------:R-:W-:-:S02]  /*4d60*/  F2FP.BF16.F32.PACK_AB R46, RZ, R46 ;  /* 0x0000002eff2e723e */ /* 0x000fc400000010ff */
[C---:B------:R-:W-:Y:S02]  /*4d70*/  ISETP.GT.AND P4, PT, R0.reuse, RZ, P1 ;  /* 0x000000ff0000720c */ /* 0x040fe40000f84270 */
[----:B------:R-:W-:Y:S01]  /*4d80*/  F2FP.BF16.F32.PACK_AB R47, RZ, R47 ;  /* 0x0000002fff2f723e */ /* 0x000fe200000010ff */
[----:B------:R-:W-:Y:S01]  /*4d90*/  @P2 STG.E.U16 desc[UR36][R6.64+0x50], R46 ;  /* 0x0000502e06002986 */ /* 0x000fe2000c101524 */
[----:B------:R-:W-:Y:S02]  /*4da0*/  F2FP.BF16.F32.PACK_AB R32, RZ, R32 ;  /* 0x00000020ff20723e */ /* 0x000fe400000010ff */
[----:B------:R-:W-:Y:S01]  /*4db0*/  F2FP.BF16.F32.PACK_AB R33, RZ, R33 ;  /* 0x00000021ff21723e */ /* 0x000fe200000010ff */
[----:B------:R-:W-:Y:S01]  /*4dc0*/  @P0 STG.E.U16 desc[UR36][R6.64+0x52], R47 ;  /* 0x0000522f06000986 */ /* 0x000fe2000c101524 */
[C---:B------:R-:W-:Y:S02]  /*4dd0*/  ISETP.GT.AND P0, PT, R0.reuse, 0x8, P3 ;  /* 0x000000080000780c */ /* 0x040fe40001f04270 */
[----:B------:R-:W-:Y:S01]  /*4de0*/  F2FP.BF16.F32.PACK_AB R34, RZ, R34 ;  /* 0x00000022ff22723e */ /* 0x000fe200000010ff */
[----:B------:R-:W-:Y:S01]  /*4df0*/  @P5 STG.E.U16 desc[UR36][R4.64+0x60], R32 ;  /* 0x0000602004005986 */ /* 0x000fe2000c101524 */
[----:B------:R-:W-:-:S02]  /*4e00*/  ISETP.GT.AND P5, PT, R0, 0x8, P1 ;  /* 0x000000080000780c */ /* 0x000fc40000fa4270 */
[C---:B------:R-:W-:Y:S01]  /*4e10*/  ISETP.GT.AND P1, PT, R3.reuse, 0x39, PT ;  /* 0x000000390300780c */ /* 0x040fe20003f24270 */
[----:B------:R-:W-:Y:S01]  /*4e20*/  @P4 STG.E.U16 desc[UR36][R4.64+0x62], R33 ;  /* 0x0000622104004986 */ /* 0x000fe2000c101524 */
[----:B------:R-:W-:Y:S02]  /*4e30*/  ISETP.GT.AND P4, PT, R3, 0x38, PT ;  /* 0x000000380300780c */ /* 0x000fe40003f84270 */
[----:B------:R-:W-:Y:S02]  /*4e40*/  F2FP.BF16.F32.PACK_AB R35, RZ, R35 ;  /* 0x00000023ff23723e */ /* 0x000fe400000010ff */
[C---:B------:R-:W-:Y:S01]  /*4e50*/  ISETP.GT.AND P2, PT, R0.reuse, RZ, P4 ;  /* 0x000000ff0000720c */ /* 0x040fe20002744270 */
[----:B------:R-:W-:Y:S01]  /*4e60*/  @P0 STG.E.U16 desc[UR36][R6.64+0x60], R34 ;  /* 0x0000602206000986 */ /* 0x000fe2000c101524 */
[C---:B------:R-:W-:Y:S02]  /*4e70*/  ISETP.GT.AND P3, PT, R0.reuse, RZ, P1 ;  /* 0x000000ff0000720c */ /* 0x040fe40000f64270 */
[C---:B------:R-:W-:Y:S01]  /*4e80*/  ISETP.GT.AND P4, PT, R0.reuse, 0x8, P4 ;  /* 0x000000080000780c */ /* 0x040fe20002784270 */
[----:B------:R-:W-:Y:S01]  /*4e90*/  @P5 STG.E.U16 desc[UR36][R6.64+0x62], R35 ;  /* 0x0000622306005986 */ /* 0x000fe2000c101524 */
[----:B------:R-:W-:-:S02]  /*4ea0*/  ISETP.GT.AND P5, PT, R0, 0x8, P1 ;  /* 0x000000080000780c */ /* 0x000fc40000fa4270 */
[----:B------:R-:W-:Y:S02]  /*4eb0*/  F2FP.BF16.F32.PACK_AB R36, RZ, R36 ;  /* 0x00000024ff24723e */ /* 0x000fe400000010ff */
[----:B------:R-:W-:Y:S02]  /*4ec0*/  F2FP.BF16.F32.PACK_AB R37, RZ, R37 ;  /* 0x00000025ff25723e */ /* 0x000fe400000010ff */
[----:B------:R-:W-:Y:S01]  /*4ed0*/  F2FP.BF16.F32.PACK_AB R38, RZ, R38 ;  /* 0x00000026ff26723e */ /* 0x000fe200000010ff */
[----:B------:R-:W-:Y:S01]  /*4ee0*/  @P2 STG.E.U16 desc[UR36][R4.64+0x70], R36 ;  /* 0x0000702404002986 */ /* 0x000fe2000c101524 */
[----:B------:R-:W-:Y:S02]  /*4ef0*/  F2FP.BF16.F32.PACK_AB R39, RZ, R39 ;  /* 0x00000027ff27723e */ /* 0x000fe400000010ff */
[C---:B------:R-:W-:Y:S01]  /*4f00*/  ISETP.GT.AND P2, PT, R3.reuse, 0x41, PT ;  /* 0x000000410300780c */ /* 0x040fe20003f44270 */
[----:B------:R-:W-:Y:S01]  /*4f10*/  @P3 STG.E.U16 desc[UR36][R4.64+0x72], R37 ;  /* 0x0000722504003986 */ /* 0x000fe2000c101524 */
[----:B------:R-:W-:-:S02]  /*4f20*/  ISETP.GT.AND P3, PT, R3, 0x40, PT ;  /* 0x000000400300780c */ /* 0x000fc40003f64270 */
[----:B------:R-:W-:Y:S01]  /*4f30*/  F2FP.BF16.F32.PACK_AB R24, RZ, R24 ;  /* 0x00000018ff18723e */ /* 0x000fe200000010ff */
[----:B------:R-:W-:Y:S01]  /*4f40*/  @P4 STG.E.U16 desc[UR36][R6.64+0x70], R38 ;  /* 0x0000702606004986 */ /* 0x000fe2000c101524 */
[C---:B------:R-:W-:Y:S02]  /*4f50*/  ISETP.GT.AND P4, PT, R0.reuse, RZ, P2 ;  /* 0x000000ff0000720c */ /* 0x040fe40001784270 */
[----:B------:R-:W-:Y:S01]  /*4f60*/  F2FP.BF16.F32.PACK_AB R25, RZ, R25 ;  /* 0x00000019ff19723e */ /* 0x000fe200000010ff */
[----:B------:R-:W-:Y:S01]  /*4f70*/  @P5 STG.E.U16 desc[UR36][R6.64+0x72], R39 ;  /* 0x0000722706005986 */ /* 0x000fe2000c101524 */
[----:B------:R-:W-:Y:S02]  /*4f80*/  ISETP.GT.AND P5, PT, R0, RZ, P3 ;  /* 0x000000ff0000720c */ /* 0x000fe40001fa4270 */
[C---:B------:R-:W-:Y:S02]  /*4f90*/  ISETP.GT.AND P1, PT, R3.reuse, 0x48, PT ;  /* 0x000000480300780c */ /* 0x040fe40003f24270 */
[----:B------:R-:W-:-:S02]  /*4fa0*/  ISETP.GT.AND P0, PT, R3, 0x49, PT ;  /* 0x000000490300780c */ /* 0x000fc40003f04270 */
[C---:B------:R-:W-:Y:S02]  /*4fb0*/  ISETP.GT.AND P3, PT, R0.reuse, 0x8, P3 ;  /* 0x000000080000780c */ /* 0x040fe40001f64270 */
[C---:B------:R-:W-:Y:S02]  /*4fc0*/  ISETP.GT.AND P2, PT, R0.reuse, 0x8, P2 ;  /* 0x000000080000780c */ /* 0x040fe40001744270 */
[----:B------:R-:W-:Y:S02]  /*4fd0*/  F2FP.BF16.F32.PACK_AB R26, RZ, R26 ;  /* 0x0000001aff1a723e */ /* 0x000fe400000010ff */
[----:B------:R-:W-:Y:S01]  /*4fe0*/  F2FP.BF16.F32.PACK_AB R27, RZ, R27 ;  /* 0x0000001bff1b723e */ /* 0x000fe200000010ff */
[----:B------:R-:W-:Y:S01]  /*4ff0*/  @P5 STG.E.U16 desc[UR36][R4.64+0x80], R24 ;  /* 0x0000801804005986 */ /* 0x000fe2000c101524 */
[C---:B------:R-:W-:Y:S02]  /*5000*/  ISETP.GT.AND P5, PT, R0.reuse, RZ, P0 ;  /* 0x000000ff0000720c */ /* 0x040fe400007a4270 */
[C---:B------:R-:W-:Y:S01]  /*5010*/  ISETP.GT.AND P0, PT, R0.reuse, 0x8, P0 ;  /* 0x000000080000780c */ /* 0x040fe20000704270 */
[----:B------:R-:W-:Y:S01]  /*5020*/  @P4 STG.E.U16 desc[UR36][R4.64+0x82], R25 ;  /* 0x0000821904004986 */ /* 0x000fe2000c101524 */
[----:B------:R-:W-:-:S02]  /*5030*/  ISETP.GT.AND P4, PT, R0, RZ, P1 ;  /* 0x000000ff0000720c */ /* 0x000fc40000f84270 */
[----:B------:R-:W-:Y:S01]  /*5040*/  ISETP.GT.AND P1, PT, R0, 0x8, P1 ;  /* 0x000000080000780c */ /* 0x000fe20000f24270 */
[----:B------:R-:W-:Y:S01]  /*5050*/  @P3 STG.E.U16 desc[UR36][R6.64+0x80], R26 ;  /* 0x0000801a06003986 */ /* 0x000fe2000c101524 */
[----:B------:R-:W-:Y:S02]  /*5060*/  F2FP.BF16.F32.PACK_AB R28, RZ, R28 ;  /* 0x0000001cff1c723e */ /* 0x000fe400000010ff */
[----:B------:R-:W-:Y:S01]  /*5070*/  F2FP.BF16.F32.PACK_AB R29, RZ, R29 ;  /* 0x0000001dff1d723e */ /* 0x000fe200000010ff */
[----:B------:R-:W-:Y:S01]  /*5080*/  @P2 STG.E.U16 desc[UR36][R6.64+0x82], R27 ;  /* 0x0000821b06002986 */ /* 0x000fe2000c101524 */
[----:B------:R-:W-:Y:S02]  /*5090*/  F2FP.BF16.F32.PACK_AB R30, RZ, R30 ;  /* 0x0000001eff1e723e */ /* 0x000fe400000010ff */
[----:B------:R-:W-:-:S03]  /*50a0*/  F2FP.BF16.F32.PACK_AB R31, RZ, R31 ;  /* 0x0000001fff1f723e */ /* 0x000fc600000010ff */
[----:B------:R-:W-:Y:S04]  /*50b0*/  @P4 STG.E.U16 desc[UR36][R4.64+0x90], R28 ;  /* 0x0000901c04004986 */ /* 0x000fe8000c101524 */
[----:B------:R0:W-:Y:S02]  /*50c0*/  @P5 STG.E.U16 desc[UR36][R4.64+0x92], R29 ;  /* 0x0000921d04005986 */ /* 0x0001e4000c101524 */
[----:B0-----:R-:W-:Y:S02]  /*50d0*/  @P1 IMAD.MOV.U32 R4, RZ, RZ, R6 ;  /* 0x000000ffff041224 */ /* 0x001fe400078e0006 */
[----:B------:R-:W-:-:S05]  /*50e0*/  @P1 IMAD.MOV.U32 R5, RZ, RZ, R7 ;  /* 0x000000ffff051224 */ /* 0x000fca00078e0007 */
[----:B------:R0:W-:Y:S04]  /*50f0*/  @P1 STG.E.U16 desc[UR36][R4.64+0x90], R30 ;  /* 0x0000901e04001986 */ /* 0x0001e8000c101524 */
[----:B------:R0:W-:Y:S02]  /*5100*/  @P0 STG.E.U16 desc[UR36][R6.64+0x92], R31 ;  /* 0x0000921f06000986 */ /* 0x0001e4000c101524 */
.L_x_111:
[----:B------:R-:W-:Y:S05]  /*5110*/  BSYNC B0 ;  /* 0x0000000000007941 */ /* 0x000fea0003800000 */
.L_x_33:
[----:B0-----:R-:W2:Y:S01]  /*5120*/  LDL.64 R4, [R1] ;  /* 0x0000000001047983 */ /* 0x001ea20000100a00 */
[----:B------:R-:W-:Y:S01]  /*5130*/  ULDC.64 UR4, c[0x0][0x650] ;  /* 0x0001940000047ab9 */ /* 0x000fe20000000a00 */
[----:B------:R-:W-:Y:S02]  /*5140*/  IMAD.U32 R0, RZ, RZ, UR44 ;  /* 0x0000002cff007e24 */ /* 0x000fe4000f8e00ff */
[----:B------:R-:W-:Y:S02]  /*5150*/  IMAD.MOV.U32 R22, RZ, RZ, -0x1 ;  /* 0xffffffffff167424 */ /* 0x000fe400078e00ff */
[----:B------:R0:W-:Y:S01]  /*5160*/  SYNCS.ARRIVE.TRANS64.A1T0 RZ, [R0+UR48], RZ ;  /* 0x000000ff00ff79a7 */ /* 0x0001e20008100030 */
[----:B-----5:R-:W-:Y:S02]  /*5170*/  IMAD.MOV.U32 R18, RZ, RZ, -0x1 ;  /* 0xffffffffff127424 */ /* 0x020fe400078e00ff */
[----:B------:R-:W-:Y:S01]  /*5180*/  IMAD.MOV.U32 R19, RZ, RZ, -0x1 ;  /* 0xffffffffff137424 */ /* 0x000fe200078e00ff */
[----:B0-----:R-:W-:-:S02]  /*5190*/  PRMT R0, RZ, 0x7610, R0 ;  /* 0x00007610ff007816 */ /* 0x001fc40000000000 */
[----:B--2---:R-:W-:-:S05]  /*51a0*/  LEA R16, P0, R4, R16, 0x1 ;  /* 0x0000001004107211 */ /* 0x004fca00078008ff */
[----:B------:R-:W-:Y:S01]  /*51b0*/  IMAD.X R17, R74, 0x1, R17, P0 ;  /* 0x000000014a117824 */ /* 0x000fe200000e0611 */
[----:B------:R-:W-:-:S04]  /*51c0*/  ISETP.GE.U32.AND P0, PT, R16, UR4, PT ;  /* 0x0000000410007c0c */ /* 0x000fc8000bf06070 */
[----:B------:R-:W-:-:S13]  /*51d0*/  ISETP.GE.U32.AND.EX P0, PT, R17, UR5, PT, P0 ;  /* 0x0000000511007c0c */ /* 0x000fda000bf06100 */
[----:B------:R-:W-:Y:S05]  /*51e0*/  @P0 BRA `(.L_x_112) ;  /* 0x0000000400500947 */ /* 0x000fea0003800000 */
[----:B-1----:R-:W0:Y:S01]  /*51f0*/  LDC.64 R10, c[0x0][0x628] ;  /* 0x00018a00ff0a7b82 */ /* 0x002e220000000a00 */
[----:B------:R-:W1:Y:S01]  /*5200*/  S2R R18, SR_CTAID.X ;  /* 0x0000000000127919 */ /* 0x000e620000002500 */
[----:B---34-:R-:W-:Y:S02]  /*5210*/  IMAD.MOV.U32 R8, RZ, RZ, R16 ;  /* 0x000000ffff087224 */ /* 0x018fe400078e0010 */
[----:B------:R-:W-:Y:S01]  /*5220*/  IMAD.MOV.U32 R9, RZ, RZ, R17 ;  /* 0x000000ffff097224 */ /* 0x000fe200078e0011 */
[----:B------:R-:W2:Y:S03]  /*5230*/  S2R R20, SR_CTAID.Y ;  /* 0x0000000000147919 */ /* 0x000ea60000002600 */
[----:B------:R-:W3:Y:S08]  /*5240*/  LDC R0, c[0x0][0x630] ;  /* 0x00018c00ff007b82 */ /* 0x000ef00000000800 */
[----:B------:R-:W4:Y:S01]  /*5250*/  LDC.64 R14, c[0x0][0x620] ;  /* 0x00018800ff0e7b82 */ /* 0x000f220000000a00 */
[----:B0-----:R-:W-:-:S04]  /*5260*/  ISETP.NE.U32.AND P0, PT, R10, RZ, PT ;  /* 0x000000ff0a00720c */ /* 0x001fc80003f05070 */
[----:B------:R-:W-:-:S13]  /*5270*/  ISETP.NE.AND.EX P0, PT, R11, RZ, PT, P0 ;  /* 0x000000ff0b00720c */ /* 0x000fda0003f05300 */
[----:B-1234-:R-:W-:Y:S05]  /*5280*/  @!P0 BRA `(.L_x_113) ;  /* 0x0000000000288947 */ /* 0x01efea0003800000 */
[----:B------:R-:W0:Y:S02]  /*5290*/  LDC R3, c[0x0][0x634] ;  /* 0x00018d00ff037b82 */ /* 0x000e240000000800 */
[----:B0-----:R-:W-:-:S05]  /*52a0*/  IADD3 R3, P0, R16, R3, RZ ;  /* 0x0000000310037210 */ /* 0x001fca0007f1e0ff */
        /* <DEDUP_REMOVED lines=8> */
.L_x_113:
[----:B------:R-:W0:Y:S01]  /*5330*/  LDC.64 R24, c[0x0][0x640] ;  /* 0x00019000ff187b82 */ /* 0x000e220000000a00 */
[-CC-:B------:R-:W-:Y:S01]  /*5340*/  SHF.R.U64 R19, R8, R0.reuse, R9.reuse ;  /* 0x0000000008137219 */ /* 0x180fe20000001209 */
[----:B------:R-:W-:Y:S01]  /*5350*/  ULDC UR4, c[0x0][0x150] ;  /* 0x0000540000047ab9 */ /* 0x000fe20000000800 */
[----:B------:R-:W-:Y:S02]  /*5360*/  SHF.R.U32.HI R0, RZ, R0, R9 ;  /* 0x00000000ff007219 */ /* 0x000fe40000011609 */
[----:B------:R-:W-:Y:S02]  /*5370*/  IADD3 R3, P0, RZ, -R19, RZ ;  /* 0x80000013ff037210 */ /* 0x000fe40007f1e0ff */
[----:B------:R-:W-:Y:S01]  /*5380*/  I2FP.F32.U32 R7, R18 ;  /* 0x0000001200077245 */ /* 0x000fe20000201000 */
[----:B------:R-:W1:Y:S02]  /*5390*/  LDC R6, c[0x0][0x618] ;  /* 0x00018600ff067b82 */ /* 0x000e640000000800 */
[----:B------:R-:W-:-:S02]  /*53a0*/  IMAD.X R5, RZ, RZ, ~R0, P0 ;  /* 0x000000ffff057224 */ /* 0x000fc400000e0e00 */
[----:B------:R-:W-:Y:S01]  /*53b0*/  FMUL R7, R7, UR4 ;  /* 0x0000000407077c20 */ /* 0x000fe20008400000 */
[----:B------:R-:W-:Y:S01]  /*53c0*/  ULDC UR4, c[0x0][0x154] ;  /* 0x0000550000047ab9 */ /* 0x000fe20000000800 */
[-C--:B------:R-:W-:Y:S02]  /*53d0*/  IMAD R0, R5, R14.reuse, RZ ;  /* 0x0000000e05007224 */ /* 0x080fe400078e02ff */
[----:B------:R-:W2:Y:S01]  /*53e0*/  LDC R8, c[0x0][0x608] ;  /* 0x00018200ff087b82 */ /* 0x000ea20000000800 */
[C---:B------:R-:W-:Y:S01]  /*53f0*/  IMAD.WIDE.U32 R4, R3.reuse, R14, R16 ;  /* 0x0000000e03047225 */ /* 0x040fe200078e0010 */
[----:B------:R-:W3:Y:S03]  /*5400*/  F2I.U32.TRUNC.NTZ R7, R7 ;  /* 0x0000000700077305 */ /* 0x000ee6000020f000 */
[----:B------:R-:W-:Y:S01]  /*5410*/  IMAD R3, R3, R15, R0 ;  /* 0x0000000f03037224 */ /* 0x000fe200078e0200 */
[----:B------:R-:W-:-:S02]  /*5420*/  I2FP.F32.U32 R0, R20 ;  /* 0x0000001400007245 */ /* 0x000fc40000201000 */
[----:B------:R-:W4:Y:S01]  /*5430*/  LDC R22, c[0x0][0x658] ;  /* 0x00019600ff167b82 */ /* 0x000f220000000800 */
[----:B------:R-:W-:Y:S01]  /*5440*/  IMAD.IADD R3, R5, 0x1, R3 ;  /* 0x0000000105037824 */ /* 0x000fe200078e0203 */
[----:B0-----:R-:W-:Y:S01]  /*5450*/  ISETP.NE.U32.AND P0, PT, R24, RZ, PT ;  /* 0x000000ff1800720c */ /* 0x001fe20003f05070 */
[----:B------:R-:W-:-:S03]  /*5460*/  FMUL R0, R0, UR4 ;  /* 0x0000000400007c20 */ /* 0x000fc60008400000 */
[----:B------:R-:W-:Y:S01]  /*5470*/  ISETP.NE.AND.EX P0, PT, R25, RZ, PT, P0 ;  /* 0x000000ff1900720c */ /* 0x000fe20003f05300 */
[----:B------:R0:W0:Y:S01]  /*5480*/  F2I.U32.TRUNC.NTZ R14, R0 ;  /* 0x00000000000e7305 */ /* 0x000022000020f000 */
[----:B------:R-:W5:Y:S01]  /*5490*/  LDC R9, c[0x0][0x144] ;  /* 0x00005100ff097b82 */ /* 0x000f620000000800 */
[-C--:B-1----:R-:W-:Y:S01]  /*54a0*/  SHF.R.U64 R10, R4, R6.reuse, R3 ;  /* 0x00000006040a7219 */ /* 0x082fe20000001203 */
[----:B---3--:R-:W-:Y:S01]  /*54b0*/  IMAD.MOV R7, RZ, RZ, -R7 ;  /* 0x000000ffff077224 */ /* 0x008fe200078e0a07 */
[----:B------:R-:W-:-:S05]  /*54c0*/  SHF.R.U32.HI R3, RZ, R6, R3 ;  /* 0x00000006ff037219 */ /* 0x000fca0000011603 */
[----:B------:R-:W1:Y:S01]  /*54d0*/  LDC R15, c[0x0][0x148] ;  /* 0x00005200ff0f7b82 */ /* 0x000e620000000800 */
[-CC-:B--2---:R-:W-:Y:S02]  /*54e0*/  SHF.R.U64 R12, R10, R8.reuse, R3.reuse ;  /* 0x000000080a0c7219 */ /* 0x184fe40000001203 */
[----:B------:R-:W-:-:S05]  /*54f0*/  SHF.R.U32.HI R3, RZ, R8, R3 ;  /* 0x00000008ff037219 */ /* 0x000fca0000011603 */
[----:B------:R-:W2:Y:S01]  /*5500*/  LDC R21, c[0x0][0x600] ;  /* 0x00018000ff157b82 */ /* 0x000ea20000000800 */
[-CC-:B----4-:R-:W-:Y:S02]  /*5510*/  SHF.R.U64 R13, R12, R22.reuse, R3.reuse ;  /* 0x000000160c0d7219 */ /* 0x190fe40000001203 */
[----:B------:R-:W-:-:S03]  /*5520*/  SHF.R.U32.HI R5, RZ, R22, R3 ;  /* 0x00000016ff057219 */ /* 0x000fc60000011603 */
[----:B------:R-:W-:Y:S02]  /*5530*/  IMAD.MOV.U32 R4, RZ, RZ, R13 ;  /* 0x000000ffff047224 */ /* 0x000fe400078e000d */
[----:B------:R-:W3:Y:S01]  /*5540*/  LDC R26, c[0x0][0x648] ;  /* 0x00019200ff1a7b82 */ /* 0x000ee20000000800 */
[----:B-----5:R-:W-:-:S07]  /*5550*/  IMAD R22, R9, R7, R18 ;  /* 0x0000000709167224 */ /* 0x020fce00078e0212 */
[----:B------:R-:W4:Y:S08]  /*5560*/  LDC R27, c[0x0][0x638] ;  /* 0x00018e00ff1b7b82 */ /* 0x000f300000000800 */
[----:B------:R-:W0:Y:S01]  /*5570*/  LDC R28, c[0x0][0x610] ;  /* 0x00018400ff1c7b82 */ /* 0x000e220000000800 */
[----:B-1----:R-:W-:Y:S05]  /*5580*/  @!P0 BRA `(.L_x_114) ;  /* 0x0000000000288947 */ /* 0x002fea0003800000 */
[----:B0-----:R-:W0:Y:S02]  /*5590*/  LDC R0, c[0x0][0x64c] ;  /* 0x00019300ff007b82 */ /* 0x001e240000000800 */
        /* <DEDUP_REMOVED lines=9> */
.L_x_114:
[----:B------:R-:W-:Y:S01]  /*5630*/  ISETP.NE.AND P0, PT, R2, 0x1, PT ;  /* 0x000000010200780c */ /* 0x000fe20003f05270 */
[----:B0-----:R-:W-:Y:S01]  /*5640*/  IMAD.MOV R14, RZ, RZ, -R14 ;  /* 0x000000ffff0e7224 */ /* 0x001fe200078e0a0e */
[----:B---3--:R-:W-:Y:S01]  /*5650*/  SHF.R.U64 R0, R4, R26, R5 ;  /* 0x0000001a04007219 */ /* 0x008fe20000001205 */
[----:B--2---:R-:W-:Y:S01]  /*5660*/  VIADD R5, R21, 0xffffffff ;  /* 0xffffffff15057836 */ /* 0x004fe20000000000 */
[----:B------:R-:W-:-:S03]  /*5670*/  LOP3.LUT R3, R12, R75, RZ, 0xc0, !PT ;  /* 0x0000004b0c037212 */ /* 0x000fc600078ec0ff */
[----:B------:R-:W-:Y:S01]  /*5680*/  IMAD.MOV R4, RZ, RZ, -R0 ;  /* 0x000000ffff047224 */ /* 0x000fe200078e0a00 */
[----:B------:R-:W-:Y:S01]  /*5690*/  LOP3.LUT R5, R10, R5, RZ, 0xc0, !PT ;  /* 0x000000050a057212 */ /* 0x000fe200078ec0ff */
[----:B------:R-:W-:Y:S02]  /*56a0*/  IMAD R3, R70, R0, R3 ;  /* 0x0000000046037224 */ /* 0x000fe400078e0203 */
[----:B----4-:R-:W-:Y:S02]  /*56b0*/  IMAD R0, R4, R27, R13 ;  /* 0x0000001b04007224 */ /* 0x010fe400078e020d */
[----:B------:R-:W-:Y:S02]  /*56c0*/  @P0 IMAD R22, R15, R14, R20 ;  /* 0x0000000e0f160224 */ /* 0x000fe400078e0214 */
[----:B------:R-:W-:Y:S02]  /*56d0*/  IMAD.MOV.U32 R4, RZ, RZ, 0x1 ;  /* 0x00000001ff047424 */ /* 0x000fe400078e00ff */
[----:B------:R-:W-:-:S02]  /*56e0*/  IMAD R22, R3, R28, R22 ;  /* 0x0000001c03167224 */ /* 0x000fc400078e0216 */
[----:B------:R-:W-:Y:S01]  /*56f0*/  IMAD R3, R0, R21, R5 ;  /* 0x0000001500037224 */ /* 0x000fe200078e0205 */
[----:B------:R-:W-:-:S04]  /*5700*/  PRMT R0, R4, 0x7610, R0 ;  /* 0x0000761004007816 */ /* 0x000fc80000000000 */
[----:B------:R-:W-:Y:S02]  /*5710*/  SEL R18, R3, R22, !P0 ;  /* 0x0000001603127207 */ /* 0x000fe40004000000 */
[----:B------:R-:W-:-:S07]  /*5720*/  SEL R22, R22, R3, !P0 ;  /* 0x0000000316167207 */ /* 0x000fce0004000000 */
.L_x_112:
[----:B------:R-:W-:Y:S02]  /*5730*/  LOP3.LUT P0, RZ, R0, 0xff, RZ, 0xc0, !PT ;  /* 0x000000ff00ff7812 */ /* 0x000fe4000780c0ff */
[----:B------:R-:W-:-:S11]  /*5740*/  LOP3.LUT R80, R80, 0x1, RZ, 0x3c, !PT ;  /* 0x0000000150507812 */ /* 0x000fd600078e3cff */
[----:B------:R-:W-:Y:S05]  /*5750*/  @P0 BRA `(.L_x_115) ;  /* 0xffffffc0003c0947 */ /* 0x000fea000383ffff */
[----:B------:R-:W-:Y:S05]  /*5760*/  EXIT ;  /* 0x000000000000794d */ /* 0x000fea0003800000 */
.L_x_14:
[----:B------:R-:W-:-:S08]  /*5770*/  ISETP.NE.AND P0, PT, R14, RZ, PT ;  /* 0x000000ff0e00720c */ /* 0x000fd00003f05270 */
[----:B0-----:R-:W0:-:S00]  /*5780*/  USETMAXREG.DEALLOC.CTAPOOL 0x28 ;  /* 0x00000028000079c8 */ /* 0x001e0000080e0500 */
[----:B------:R-:W-:Y:S05]  /*5790*/  @P0 EXIT ;  /* 0x000000000000094d */ /* 0x000fea0003800000 */
[----:B0-----:R-:W-:Y:S01]  /*57a0*/  LOP3.LUT P0, RZ, R3, 0xff, RZ, 0xc0, !PT ;  /* 0x000000ff03ff7812 */ /* 0x001fe2000780c0ff */
[----:B------:R-:W-:Y:S02]  /*57b0*/  IMAD.MOV.U32 R3, RZ, RZ, 0x1 ;  /* 0x00000001ff037424 */ /* 0x000fe400078e00ff */
[----:B------:R-:W-:-:S10]  /*57c0*/  IMAD.MOV.U32 R8, RZ, RZ, RZ ;  /* 0x000000ffff087224 */ /* 0x000fd400078e00ff */
[----:B------:R-:W-:Y:S05]  /*57d0*/  @!P0 BRA `(.L_x_116) ;  /* 0x0000000c000c8947 */ /* 0x000fea0003800000 */
[----:B------:R-:W-:Y:S01]  /*57e0*/  LOP3.LUT P0, RZ, R5, 0x1f, RZ, 0xc0, !PT ;  /* 0x0000001f05ff7812 */ /* 0x000fe2000780c0ff */
[----:B------:R-:W-:Y:S01]  /*57f0*/  ULDC UR5, c[0x0][0x658] ;  /* 0x0001960000057ab9 */ /* 0x000fe20000000800 */
[----:B------:R-:W-:Y:S01]  /*5800*/  UMOV UR6, 0xffffffff ;  /* 0xffffffff00067882 */ /* 0x000fe20000000000 */
[----:B------:R-:W-:Y:S01]  /*5810*/  BSSY B0, `(.L_x_116) ;  /* 0x00000bf000007945 */ /* 0x000fe20003800000 */
[----:B------:R-:W-:Y:S01]  /*5820*/  USHF.L.U32 UR6, UR6, UR5, URZ ;  /* 0x0000000506067299 */ /* 0x000fe2000800063f */
[C---:B------:R-:W-:Y:S01]  /*5830*/  ISETP.NE.AND P2, PT, R4.reuse, RZ, PT ;  /* 0x000000ff0400720c */ /* 0x040fe20003f45270 */
[----:B------:R-:W-:Y:S01]  /*5840*/  IMAD.MOV.U32 R10, RZ, RZ, 0x1 ;  /* 0x00000001ff0a7424 */ /* 0x000fe200078e00ff */
[----:B------:R-:W-:Y:S01]  /*5850*/  ISETP.NE.OR P0, PT, R4, RZ, !P0 ;  /* 0x000000ff0400720c */ /* 0x000fe20004705670 */
[----:B------:R-:W-:Y:S01]  /*5860*/  IMAD.MOV.U32 R3, RZ, RZ, 0x1 ;  /* 0x00000001ff037424 */ /* 0x000fe200078e00ff */
[----:B------:R-:W-:Y:S01]  /*5870*/  LOP3.LUT R9, R23, 0x2, RZ, 0xfc, !PT ;  /* 0x0000000217097812 */ /* 0x000fe200078efcff */
[----:B------:R-:W-:Y:S01]  /*5880*/  IMAD.MOV.U32 R8, RZ, RZ, RZ ;  /* 0x000000ffff087224 */ /* 0x000fe200078e00ff */
[----:B------:R-:W-:Y:S01]  /*5890*/  ULDC UR4, c[0x0][0x600] ;  /* 0x0001800000047ab9 */ /* 0x000fe20000000800 */
[----:B------:R-:W-:Y:S01]  /*58a0*/  UMOV UR7, 0x1 ;  /* 0x0000000100077882 */ /* 0x000fe20000000000 */
[----:B------:R-:W-:-:S02]  /*58b0*/  UIADD3 UR19, UR40, 0x1, URZ ;  /* 0x0000000128137890 */ /* 0x000fc4000fffe03f */
[----:B------:R-:W-:Y:S02]  /*58c0*/  UIADD3 UR15, UR4, -0x1, URZ ;  /* 0xffffffff040f7890 */ /* 0x000fe4000fffe03f */
[----:B------:R-:W-:Y:S02]  /*58d0*/  USHF.L.U32 UR17, UR7, UR5, URZ ;  /* 0x0000000507117299 */ /* 0x000fe4000800063f */
[----:B------:R-:W-:Y:S01]  /*58e0*/  ULOP3.LUT UR16, URZ, UR6, URZ, 0x33, !UPT ;  /* 0x000000063f107292 */ /* 0x000fe2000f8e333f */
[----:B------:R-:W-:-:S11]  /*58f0*/  ULDC.64 UR20, c[0x0][0x198] ;  /* 0x0000660000147ab9 */ /* 0x000fd60000000a00 */
.L_x_128:
[----:B------:R-:W-:-:S03]  /*5900*/  UMOV UR4, 0xffffffff ;  /* 0xffffffff00047882 */ /* 0x000fc60000000000 */
[----:B------:R-:W-:Y:S05]  /*5910*/  BRA.DIV UR4, `(.L_x_117) ;  /* 0x0000001a04cc7947 */ /* 0x000fea000b800000 */
[----:B------:R-:W-:-:S13]  /*5920*/  ELECT P6, URZ, PT ;  /* 0x00000000003f782f */ /* 0x000fda00038c0000 */
.L_x_162:
[----:B------:R-:W0:Y:S01]  /*5930*/  LDC R4, c[0x0][0x28c] ;  /* 0x0000a300ff047b82 */ /* 0x000e220000000800 */
[----:B------:R-:W-:Y:S01]  /*5940*/  BSSY B1, `(.L_x_118) ;  /* 0x0000037000017945 */ /* 0x000fe20003800000 */
[----:B0-----:R-:W-:-:S13]  /*5950*/  ISETP.LT.OR P6, PT, R4, 0x1, !P6 ;  /* 0x000000010400780c */ /* 0x001fda00077c1670 */
[----:B------:R-:W-:Y:S05]  /*5960*/  @P6 BRA `(.L_x_119) ;  /* 0x0000000000d06947 */ /* 0x000fea0003800000 */
[----:B------:R-:W-:Y:S02]  /*5970*/  IMAD R18, R18, 0x50, RZ ;  /* 0x0000005012127824 */ /* 0x000fe400078e02ff */
[----:B------:R-:W-:Y:S02]  /*5980*/  IMAD.SHL.U32 R22, R22, 0x40, RZ ;  /* 0x0000004016167824 */ /* 0x000fe400078e00ff */
[----:B------:R-:W-:Y:S02]  /*5990*/  IMAD.MOV.U32 R13, RZ, RZ, RZ ;  /* 0x000000ffff0d7224 */ /* 0x000fe400078e00ff */
[----:B------:R-:W-:Y:S02]  /*59a0*/  IMAD.U32 R14, RZ, RZ, UR19 ;  /* 0x00000013ff0e7e24 */ /* 0x000fe4000f8e00ff */
[----:B------:R-:W-:Y:S02]  /*59b0*/  IMAD.MOV.U32 R4, RZ, RZ, R3 ;  /* 0x000000ffff047224 */ /* 0x000fe400078e0003 */
[----:B------:R-:W-:-:S07]  /*59c0*/  IMAD.MOV.U32 R5, RZ, RZ, R8 ;  /* 0x000000ffff057224 */ /* 0x000fce00078e0008 */
.L_x_123:
[----:B------:R-:W0:Y:S01]  /*59d0*/  S2R R7, SR_CgaCtaId ;  /* 0x0000000000077919 */ /* 0x000e220000008800 */
[----:B------:R-:W-:-:S04]  /*59e0*/  MOV R6, 0x400 ;  /* 0x0000040000067802 */ /* 0x000fc80000000f00 */
[----:B0-----:R-:W-:Y:S02]  /*59f0*/  LEA R12, R7, R6, 0x18 ;  /* 0x00000006070c7211 */ /* 0x001fe400078ec0ff */
[----:B------:R-:W-:Y:S01]  /*5a00*/  SHF.L.U32 R6, R4, 0x1f, RZ ;  /* 0x0000001f04067819 */ /* 0x000fe200000006ff */
[----:B------:R-:W0:Y:S02]  /*5a10*/  @!P2 LDC R7, c[0x0][0x500] ;  /* 0x00014000ff07ab82 */ /* 0x000e240000000800 */
[----:B------:R-:W-:-:S04]  /*5a20*/  IMAD R11, R5, 0x8, R12 ;  /* 0x00000008050b7824 */ /* 0x000fc800078e020c */
[----:B------:R-:W1:Y:S02]  /*5a30*/  SYNCS.PHASECHK.TRANS64.TRYWAIT P1, [R11+URZ+0xc8], R6 ;  /* 0x0000c8060b0075a7 */ /* 0x000e64000802017f */
[----:B-1----:R-:W-:Y:S05]  /*5a40*/  @!P1 BRA `(.L_x_120) ;  /* 0x0000001800a09947 */ /* 0x002fea0003800000 */
.L_x_163:
[----:B-1----:R-:W-:Y:S01]  /*5a50*/  PRMT R6, R9, 0x9910, RZ ;  /* 0x0000991009067816 */ /* 0x002fe200000000ff */
[----:B0-----:R0:W-:Y:S03]  /*5a60*/  @!P2 SYNCS.ARRIVE.TRANS64 RZ, [R11+URZ], R7 ;  /* 0x000000070bffa9a7 */ /* 0x0011e6000800003f */
[----:B------:R-:W-:-:S13]  /*5a70*/  ISETP.NE.AND P1, PT, R6, 0x2, PT ;  /* 0x000000020600780c */ /* 0x000fda0003f25270 */
[----:B0-----:R-:W-:Y:S05]  /*5a80*/  @P1 BRA `(.L_x_121) ;  /* 0x0000000000041947 */ /* 0x001fea0003800000 */
[----:B------:R-:W-:Y:S01]  /*5a90*/  BPT.TRAP 0x1 ;  /* 0x000000040000795c */ /* 0x000fe20000300000 */
.L_x_121:
[----:B------:R-:W-:Y:S05]  /*5aa0*/  @P0 BRA `(.L_x_122) ;  /* 0x0000000000040947 */ /* 0x000fea0003800000 */
[----:B------:R-:W-:Y:S01]  /*5ab0*/  BPT.TRAP 0x1 ;  /* 0x000000040000795c */ /* 0x000fe20000300000 */
.L_x_122:
[--C-:B------:R-:W-:Y:S01]  /*5ac0*/  IMAD R6, R5, 0x1000, R12.reuse ;  /* 0x0000100005067824 */ /* 0x100fe200078e020c */
[----:B------:R-:W-:Y:S01]  /*5ad0*/  R2UR UR9, R11 ;  /* 0x000000000b0972ca */ /* 0x000fe200000e0000 */
[C---:B------:R-:W-:Y:S01]  /*5ae0*/  IMAD R12, R5.reuse, 0x1400, R12 ;  /* 0x00001400050c7824 */ /* 0x040fe200078e020c */
[----:B------:R-:W-:Y:S01]  /*5af0*/  UIADD3 UR4, UP0, UR20, 0xf0, URZ ;  /* 0x000000f014047890 */ /* 0x000fe2000ff1e03f */
[----:B------:R-:W-:Y:S01]  /*5b00*/  VIADD R14, R14, 0xffffffff ;  /* 0xffffffff0e0e7836 */ /* 0x000fe20000000000 */
[----:B------:R-:W-:Y:S01]  /*5b10*/  R2UR UR5, R6 ;  /* 0x00000000060572ca */ /* 0x000fe200000e0000 */
[----:B------:R-:W-:Y:S01]  /*5b20*/  UIADD3 UR22, UP1, UR20, 0x1f0, URZ ;  /* 0x000001f014167890 */ /* 0x000fe2000ff3e03f */
[----:B------:R-:W-:Y:S01]  /*5b30*/  R2UR UR8, R12 ;  /* 0x000000000c0872ca */ /* 0x000fe200000e0000 */
[----:B------:R-:W-:Y:S01]  /*5b40*/  VIADD R5, R5, 0x1 ;  /* 0x0000000105057836 */ /* 0x000fe20000000000 */
[----:B------:R-:W-:Y:S01]  /*5b50*/  R2UR UR11, R22 ;  /* 0x00000000160b72ca */ /* 0x000fe200000e0000 */
[----:B------:R-:W-:Y:S01]  /*5b60*/  UIADD3.X UR23, URZ, UR21, URZ, UP1, !UPT ;  /* 0x000000153f177290 */ /* 0x000fe20008ffe43f */
[----:B------:R-:W-:Y:S01]  /*5b70*/  R2UR UR10, R13 ;  /* 0x000000000d0a72ca */ /* 0x000fe200000e0000 */
[----:B------:R-:W-:Y:S01]  /*5b80*/  UMOV UR6, 0x0 ;  /* 0x0000000000067882 */ /* 0x000fe20000000000 */
[----:B------:R-:W-:Y:S01]  /*5b90*/  R2UR UR12, R19 ;  /* 0x00000000130c72ca */ /* 0x000fe200000e0000 */
[----:B------:R-:W-:Y:S01]  /*5ba0*/  UMOV UR7, 0x10000000 ;  /* 0x1000000000077882 */ /* 0x000fe20000000000 */
[----:B------:R-:W-:Y:S01]  /*5bb0*/  R2UR UR18, R18 ;  /* 0x00000000121272ca */ /* 0x000fe200000e0000 */
[----:B------:R-:W-:Y:S01]  /*5bc0*/  VIADD R13, R13, 0x20 ;  /* 0x000000200d0d7836 */ /* 0x000fe20000000000 */
[----:B------:R-:W-:Y:S01]  /*5bd0*/  ISETP.GT.AND P3, PT, R14, 0x1, PT ;  /* 0x000000010e00780c */ /* 0x000fe20003f64270 */
[----:B------:R-:W-:Y:S01]  /*5be0*/  UIADD3 UR13, UR5, 0x280, URZ ;  /* 0x00000280050d7890 */ /* 0x000fe2000fffe03f */
[----:B------:R-:W-:Y:S01]  /*5bf0*/  ISETP.NE.AND P1, PT, R5, 0x19, PT ;  /* 0x000000190500780c */ /* 0x000fe20003f25270 */
[----:B------:R-:W-:-:S02]  /*5c00*/  UIADD3.X UR5, URZ, UR21, URZ, UP0, !UPT ;  /* 0x000000153f057290 */ /* 0x000fc400087fe43f */
[----:B------:R-:W-:Y:S01]  /*5c10*/  UIADD3 UR14, UR8, 0x19280, URZ ;  /* 0x00019280080e7890 */ /* 0x000fe2000fffe03f */
[----:B------:R-:W-:Y:S02]  /*5c20*/  SEL R7, RZ, 0x1, P1 ;  /* 0x00000001ff077807 */ /* 0x000fe40000800000 */
[----:B------:R-:W-:Y:S01]  /*5c30*/  UMOV UR8, UR13 ;  /* 0x0000000d00087c82 */ /* 0x000fe20008000000 */
[----:B------:R-:W-:Y:S02]  /*5c40*/  SEL R5, R5, RZ, P1 ;  /* 0x000000ff05057207 */ /* 0x000fe40000800000 */
[----:B------:R-:W-:Y:S01]  /*5c50*/  LOP3.LUT R4, R4, R7, RZ, 0x3c, !PT ;  /* 0x0000000704047212 */ /* 0x000fe200078e3cff */
[----:B------:R0:W-:Y:S02]  /*5c60*/  UTMALDG.3D [UR8], [UR4], desc[UR6] ;  /* 0x00000608040075b4 */ /* 0x0001e40008011000 */
[----:B0-----:R-:W-:Y:S01]  /*5c70*/  UMOV UR8, UR14 ;  /* 0x0000000e00087c82 */ /* 0x001fe20008000000 */
[----:B------:R-:W-:-:S02]  /*5c80*/  UMOV UR11, UR18 ;  /* 0x00000012000b7c82 */ /* 0x000fc40008000000 */
[----:B------:R0:W-:Y:S02]  /*5c90*/  UTMALDG.3D [UR8], [UR22], desc[UR6] ;  /* 0x00000608160075b4 */ /* 0x0001e40008011000 */
[----:B0-----:R-:W-:Y:S05]  /*5ca0*/  @P3 BRA `(.L_x_123) ;  /* 0xfffffffc00483947 */ /* 0x001fea000383ffff */
.L_x_119:
[----:B------:R-:W-:Y:S05]  /*5cb0*/  BSYNC B1 ;  /* 0x0000000000017941 */ /* 0x000fea0003800000 */
.L_x_118:
[----:B------:R-:W2:Y:S01]  /*5cc0*/  LDL.64 R20, [R1] ;  /* 0x0000000001147983 */ /* 0x000ea20000100a00 */
[----:B------:R-:W-:Y:S01]  /*5cd0*/  LOP3.LUT P4, RZ, R10, 0xff, RZ, 0xc0, !PT ;  /* 0x000000ff0aff7812 */ /* 0x000fe2000788c0ff */
[----:B------:R-:W-:Y:S01]  /*5ce0*/  VIADD R7, R8, UR40 ;  /* 0x0000002808077c36 */ /* 0x000fe20008000000 */
[----:B------:R-:W-:Y:S01]  /*5cf0*/  ULDC.64 UR4, c[0x0][0x650] ;  /* 0x0001940000047ab9 */ /* 0x000fe20000000a00 */
[----:B------:R-:W-:Y:S01]  /*5d00*/  IMAD.U32 R8, RZ, RZ, UR40 ;  /* 0x00000028ff087e24 */ /* 0x000fe2000f8e00ff */
[----:B------:R-:W-:Y:S01]  /*5d10*/  UISETP.GE.U32.AND UP0, UPT, UR40, 0x19, UPT ;  /* 0x000000192800788c */ /* 0x000fe2000bf06070 */
[----:B------:R-:W-:Y:S01]  /*5d20*/  BSSY B1, `(.L_x_124) ;  /* 0x000006b000017945 */ /* 0x000fe20003800000 */
[----:B------:R-:W-:Y:S01]  /*5d30*/  ISETP.GT.U32.AND P1, PT, R7, 0x18, PT ;  /* 0x000000180700780c */ /* 0x000fe20003f24070 */
[----:B------:R-:W-:Y:S01]  /*5d40*/  IMAD.MOV.U32 R22, RZ, RZ, -0x1 ;  /* 0xffffffffff167424 */ /* 0x000fe200078e00ff */
[----:B------:R-:W-:Y:S01]  /*5d50*/  PRMT R10, RZ, 0x7610, R10 ;  /* 0x00007610ff0a7816 */ /* 0x000fe2000000000a */
[----:B------:R-:W-:Y:S01]  /*5d60*/  IMAD.MOV.U32 R18, RZ, RZ, -0x1 ;  /* 0xffffffffff127424 */ /* 0x000fe200078e00ff */
[----:B------:R-:W-:Y:S01]  /*5d70*/  ISETP.LT.U32.AND P1, PT, R8, 0x19, P1 ;  /* 0x000000190800780c */ /* 0x000fe20000f21070 */
[----:B------:R-:W-:Y:S01]  /*5d80*/  IMAD.MOV.U32 R19, RZ, RZ, -0x1 ;  /* 0xffffffffff137424 */ /* 0x000fe200078e00ff */
[----:B------:R-:W-:Y:S01]  /*5d90*/  PLOP3.LUT P3, PT, PT, PT, UP0, 0x80, 0x0 ;  /* 0x000000000000781c */ /* 0x000fe20003f6f008 */
[----:B------:R-:W0:Y:S01]  /*5da0*/  @P4 S2R R5, SR_CgaCtaId ;  /* 0x0000000000054919 */ /* 0x000e220000008800 */
[----:B------:R-:W-:-:S04]  /*5db0*/  @P4 MOV R4, 0x400 ;  /* 0x0000040000044802 */ /* 0x000fc80000000f00 */
[----:B0-----:R-:W-:Y:S01]  /*5dc0*/  @P4 LEA R6, R5, R4, 0x18 ;  /* 0x0000000405064211 */ /* 0x001fe200078ec0ff */
[----:B------:R-:W-:Y:S01]  /*5dd0*/  IMAD.WIDE.U32 R4, R7, 0x51eb851f, RZ ;  /* 0x51eb851f07047825 */ /* 0x000fe200078e00ff */
[----:B------:R-:W-:Y:S02]  /*5de0*/  SEL R4, RZ, 0x1, !P1 ;  /* 0x00000001ff047807 */ /* 0x000fe40004800000 */
[----:B------:R0:W-:Y:S02]  /*5df0*/  @P4 SYNCS.ARRIVE.TRANS64.A1T0 RZ, [R6+URZ+0x1c8], RZ ;  /* 0x0001c8ff06ff49a7 */ /* 0x0001e4000810003f */
[----:B------:R-:W-:Y:S02]  /*5e00*/  LOP3.LUT R3, R3, R4, RZ, 0x3c, !PT ;  /* 0x0000000403037212 */ /* 0x000fe400078e3cff */
[----:B------:R-:W-:Y:S02]  /*5e10*/  PRMT R4, RZ, 0x7610, R4 ;  /* 0x00007610ff047816 */ /* 0x000fe40000000004 */
[----:B0-----:R-:W-:-:S04]  /*5e20*/  SHF.R.U32.HI R6, RZ, 0x3, R5 ;  /* 0x00000003ff067819 */ /* 0x001fc80000011605 */
[----:B------:R-:W-:Y:S01]  /*5e30*/  @P3 LOP3.LUT R3, R3, 0x1, R6, 0x78, !PT ;  /* 0x0000000103033812 */ /* 0x000fe200078e7806 */
[----:B------:R-:W-:Y:S01]  /*5e40*/  IMAD R8, R6, -0x19, R7 ;  /* 0xffffffe706087824 */ /* 0x000fe200078e0207 */
[----:B--2---:R-:W-:-:S04]  /*5e50*/  IADD3 R16, P4, R16, R20, RZ ;  /* 0x0000001410107210 */ /* 0x004fc80007f9e0ff */
[----:B------:R-:W-:Y:S01]  /*5e60*/  ISETP.GE.U32.AND P1, PT, R16, UR4, PT ;  /* 0x0000000410007c0c */ /* 0x000fe2000bf26070 */
[----:B------:R-:W-:-:S05]  /*5e70*/  IMAD.X R17, R17, 0x1, R0, P4 ;  /* 0x0000000111117824 */ /* 0x000fca00020e0600 */
[----:B------:R-:W-:-:S13]  /*5e80*/  ISETP.GE.U32.AND.EX P1, PT, R17, UR5, PT, P1 ;  /* 0x0000000511007c0c */ /* 0x000fda000bf26110 */
[----:B------:R-:W-:Y:S05]  /*5e90*/  @P1 BRA `(.L_x_125) ;  /* 0x00000004004c1947 */ /* 0x000fea0003800000 */
[----:B------:R-:W0:Y:S01]  /*5ea0*/  S2R R12, SR_CTAID.X ;  /* 0x00000000000c7919 */ /* 0x000e220000002500 */
[----:B------:R-:W-:Y:S01]  /*5eb0*/  ULDC.64 UR4, c[0x0][0x628] ;  /* 0x00018a0000047ab9 */ /* 0x000fe20000000a00 */
[----:B------:R-:W1:Y:S01]  /*5ec0*/  LDC R13, c[0x0][0x144] ;  /* 0x00005100ff0d7b82 */ /* 0x000e620000000800 */
[----:B------:R-:W-:Y:S01]  /*5ed0*/  ISETP.NE.U32.AND P1, PT, RZ, UR4, PT ;  /* 0x00000004ff007c0c */ /* 0x000fe2000bf25070 */
[----:B------:R-:W2:Y:S01]  /*5ee0*/  S2R R11, SR_CTAID.Y ;  /* 0x00000000000b7919 */ /* 0x000ea20000002600 */
[----:B------:R-:W-:Y:S01]  /*5ef0*/  ULDC UR6, c[0x0][0x150] ;  /* 0x0000540000067ab9 */ /* 0x000fe20000000800 */
[----:B------:R-:W-:Y:S01]  /*5f00*/  ULDC UR7, c[0x0][0x630] ;  /* 0x00018c0000077ab9 */ /* 0x000fe20000000800 */
[----:B------:R-:W-:Y:S01]  /*5f10*/  ISETP.NE.AND.EX P1, PT, RZ, UR5, PT, P1 ;  /* 0x00000005ff007c0c */ /* 0x000fe2000bf25310 */
[----:B------:R-:W-:Y:S01]  /*5f20*/  IMAD.MOV.U32 R4, RZ, RZ, R16 ;  /* 0x000000ffff047224 */ /* 0x000fe200078e0010 */
[----:B0-----:R-:W-:-:S05]  /*5f30*/  I2FP.F32.U32 R5, R12 ;  /* 0x0000000c00057245 */ /* 0x001fca0000201000 */
[----:B------:R-:W-:Y:S01]  /*5f40*/  FMUL R14, R5, UR6 ;  /* 0x00000006050e7c20 */ /* 0x000fe20008400000 */
[----:B------:R-:W-:-:S05]  /*5f50*/  IMAD.MOV.U32 R5, RZ, RZ, R17 ;  /* 0x000000ffff057224 */ /* 0x000fca00078e0011 */
[----:B--2---:R-:W-:Y:S05]  /*5f60*/  @!P1 BRA `(.L_x_126) ;  /* 0x0000000000289947 */ /* 0x004fea0003800000 */
[----:B------:R-:W-:Y:S02]  /*5f70*/  ULDC UR6, c[0x0][0x634] ;  /* 0x00018d0000067ab9 */ /* 0x000fe40000000800 */
[----:B------:R-:W-:-:S05]  /*5f80*/  IADD3 R5, P1, R16, UR6, RZ ;  /* 0x0000000610057c10 */ /* 0x000fca000ff3e0ff */
[----:B------:R-:W-:-:S04]  /*5f90*/  IMAD.X R15, RZ, RZ, R17, P1 ;  /* 0x000000ffff0f7224 */ /* 0x000fc800008e0611 */
[----:B------:R-:W-:-:S04]  /*5fa0*/  IMAD.WIDE.U32 R6, R15, UR4, RZ ;  /* 0x000000040f067c25 */ /* 0x000fc8000f8e00ff */
[----:B------:R-:W-:-:S04]  /*5fb0*/  IMAD.WIDE.U32 R6, P1, R5, UR5, R6 ;  /* 0x0000000505067c25 */ /* 0x000fc8000f820006 */
[----:B------:R-:W-:-:S04]  /*5fc0*/  IMAD.WIDE.U32 R4, R5, UR4, RZ ;  /* 0x0000000405047c25 */ /* 0x000fc8000f8e00ff */
[----:B------:R-:W-:Y:S01]  /*5fd0*/  IMAD.MOV.U32 R4, RZ, RZ, R7 ;  /* 0x000000ffff047224 */ /* 0x000fe200078e0007 */
[----:B------:R-:W-:Y:S01]  /*5fe0*/  IADD3 RZ, P3, R5, R6, RZ ;  /* 0x0000000605ff7210 */ /* 0x000fe20007f7e0ff */
[----:B------:R-:W-:-:S04]  /*5ff0*/  IMAD.X R5, RZ, RZ, RZ, P1 ;  /* 0x000000ffff057224 */ /* 0x000fc800008e06ff */
[----:B------:R-:W-:-:S08]  /*6000*/  IMAD.WIDE.U32.X R4, R15, UR5, R4, P3 ;  /* 0x000000050f047c25 */ /* 0x000fd000098e0404 */
.L_x_126:
[--C-:B------:R-:W-:Y:S01]  /*6010*/  SHF.R.U64 R19, R4, UR7, R5.reuse ;  /* 0x0000000704137c19 */ /* 0x100fe20008001205 */
[----:B------:R-:W0:Y:S01]  /*6020*/  F2I.U32.TRUNC.NTZ R14, R14 ;  /* 0x0000000e000e7305 */ /* 0x000e22000020f000 */
[----:B------:R-:W-:Y:S01]  /*6030*/  SHF.R.U32.HI R4, RZ, UR7, R5 ;  /* 0x00000007ff047c19 */ /* 0x000fe20008011605 */
[----:B------:R-:W-:Y:S01]  /*6040*/  ULDC.64 UR4, c[0x0][0x620] ;  /* 0x0001880000047ab9 */ /* 0x000fe20000000a00 */
[----:B------:R-:W-:Y:S01]  /*6050*/  IADD3 R7, P1, RZ, -R19, RZ ;  /* 0x80000013ff077210 */ /* 0x000fe20007f3e0ff */
[----:B------:R-:W-:Y:S01]  /*6060*/  ULDC.64 UR6, c[0x0][0x640] ;  /* 0x0001900000067ab9 */ /* 0x000fe20000000a00 */
[----:B------:R-:W2:Y:S03]  /*6070*/  LDC R18, c[0x0][0x148] ;  /* 0x00005200ff127b82 */ /* 0x000ea60000000800 */
[----:B------:R-:W-:Y:S01]  /*6080*/  IMAD.X R4, RZ, RZ, ~R4, P1 ;  /* 0x000000ffff047224 */ /* 0x000fe200008e0e04 */
[----:B------:R-:W-:-:S03]  /*6090*/  ISETP.NE.U32.AND P1, PT, RZ, UR6, PT ;  /* 0x00000006ff007c0c */ /* 0x000fc6000bf25070 */
[----:B------:R-:W-:Y:S01]  /*60a0*/  IMAD R6, R4, UR4, RZ ;  /* 0x0000000404067c24 */ /* 0x000fe2000f8e02ff */
[----:B------:R-:W-:Y:S01]  /*60b0*/  ISETP.NE.AND.EX P1, PT, RZ, UR7, PT, P1 ;  /* 0x00000007ff007c0c */ /* 0x000fe2000bf25310 */
[----:B------:R-:W-:Y:S01]  /*60c0*/  IMAD.WIDE.U32 R4, R7, UR4, R16 ;  /* 0x0000000407047c25 */ /* 0x000fe2000f8e0010 */
[----:B------:R-:W-:-:S03]  /*60d0*/  ULDC UR4, c[0x0][0x618] ;  /* 0x0001860000047ab9 */ /* 0x000fc60000000800 */
[----:B------:R-:W-:Y:S01]  /*60e0*/  IMAD R7, R7, UR5, R6 ;  /* 0x0000000507077c24 */ /* 0x000fe2000f8e0206 */
[----:B------:R-:W-:Y:S01]  /*60f0*/  ULDC UR5, c[0x0][0x154] ;  /* 0x0000550000057ab9 */ /* 0x000fe20000000800 */
[----:B0-----:R-:W-:Y:S02]  /*6100*/  IMAD.MOV R6, RZ, RZ, -R14 ;  /* 0x000000ffff067224 */ /* 0x001fe400078e0a0e */
[----:B------:R-:W-:Y:S02]  /*6110*/  IMAD.IADD R5, R5, 0x1, R7 ;  /* 0x0000000105057824 */ /* 0x000fe400078e0207 */
[----:B-1----:R-:W-:Y:S01]  /*6120*/  IMAD R12, R13, R6, R12 ;  /* 0x000000060d0c7224 */ /* 0x002fe200078e020c */
[----:B------:R-:W-:Y:S02]  /*6130*/  I2FP.F32.U32 R6, R11 ;  /* 0x0000000b00067245 */ /* 0x000fe40000201000 */
[--C-:B------:R-:W-:Y:S02]  /*6140*/  SHF.R.U64 R13, R4, UR4, R5.reuse ;  /* 0x00000004040d7c19 */ /* 0x100fe40008001205 */
[----:B------:R-:W-:Y:S01]  /*6150*/  SHF.R.U32.HI R4, RZ, UR4, R5 ;  /* 0x00000004ff047c19 */ /* 0x000fe20008011605 */
[----:B------:R-:W-:Y:S01]  /*6160*/  FMUL R6, R6, UR5 ;  /* 0x0000000506067c20 */ /* 0x000fe20008400000 */
[----:B------:R-:W-:-:S02]  /*6170*/  ULDC UR4, c[0x0][0x608] ;  /* 0x0001820000047ab9 */ /* 0x000fc40000000800 */
[--C-:B------:R-:W-:Y:S01]  /*6180*/  SHF.R.U64 R15, R13, UR4, R4.reuse ;  /* 0x000000040d0f7c19 */ /* 0x100fe20008001204 */
[----:B------:R0:W1:Y:S01]  /*6190*/  F2I.U32.TRUNC.NTZ R20, R6 ;  /* 0x0000000600147305 */ /* 0x000062000020f000 */
[----:B------:R-:W-:Y:S01]  /*61a0*/  SHF.R.U32.HI R4, RZ, UR4, R4 ;  /* 0x00000004ff047c19 */ /* 0x000fe20008011604 */
[----:B------:R-:W-:-:S03]  /*61b0*/  ULDC UR4, c[0x0][0x658] ;  /* 0x0001960000047ab9 */ /* 0x000fc60000000800 */
[--C-:B------:R-:W-:Y:S02]  /*61c0*/  SHF.R.U64 R14, R15, UR4, R4.reuse ;  /* 0x000000040f0e7c19 */ /* 0x100fe40008001204 */
[----:B------:R-:W-:-:S03]  /*61d0*/  SHF.R.U32.HI R21, RZ, UR4, R4 ;  /* 0x00000004ff157c19 */ /* 0x000fc60008011604 */
[----:B------:R-:W-:Y:S02]  /*61e0*/  IMAD.MOV.U32 R4, RZ, RZ, R14 ;  /* 0x000000ffff047224 */ /* 0x000fe400078e000e */
[----:B------:R-:W-:Y:S01]  /*61f0*/  IMAD.MOV.U32 R5, RZ, RZ, R21 ;  /* 0x000000ffff057224 */ /* 0x000fe200078e0015 */
[----:B0-----:R-:W-:Y:S06]  /*6200*/  @!P1 BRA `(.L_x_127) ;  /* 0x0000000000289947 */ /* 0x001fec0003800000 */
        /* <DEDUP_REMOVED lines=10> */
.L_x_127:
[----:B------:R-:W-:Y:S01]  /*62b0*/  ISETP.NE.AND P1, PT, R2, 0x1, PT ;  /* 0x000000010200780c */ /* 0x000fe20003f25270 */
[----:B------:R-:W-:Y:S01]  /*62c0*/  ULDC UR4, c[0x0][0x648] ;  /* 0x0001920000047ab9 */ /* 0x000fe20000000800 */
[----:B------:R-:W-:Y:S01]  /*62d0*/  LOP3.LUT R15, R15, UR16, RZ, 0xc0, !PT ;  /* 0x000000100f0f7c12 */ /* 0x000fe2000f8ec0ff */
[----:B-1----:R-:W-:Y:S01]  /*62e0*/  IMAD.MOV R20, RZ, RZ, -R20 ;  /* 0x000000ffff147224 */ /* 0x002fe200078e0a14 */
[----:B------:R-:W-:Y:S01]  /*62f0*/  SHF.R.U64 R4, R4, UR4, R5 ;  /* 0x0000000404047c19 */ /* 0x000fe20008001205 */
[----:B------:R-:W-:Y:S01]  /*6300*/  ULDC UR4, c[0x0][0x638] ;  /* 0x00018e0000047ab9 */ /* 0x000fe20000000800 */
[----:B------:R-:W-:Y:S01]  /*6310*/  LOP3.LUT R13, R13, UR15, RZ, 0xc0, !PT ;  /* 0x0000000f0d0d7c12 */ /* 0x000fe2000f8ec0ff */
[----:B------:R-:W-:Y:S02]  /*6320*/  ULDC UR5, c[0x0][0x610] ;  /* 0x0001840000057ab9 */ /* 0x000fe40000000800 */
[----:B------:R-:W-:Y:S02]  /*6330*/  IMAD.MOV R5, RZ, RZ, -R4 ;  /* 0x000000ffff057224 */ /* 0x000fe400078e0a04 */
[----:B------:R-:W-:-:S02]  /*6340*/  IMAD R15, R4, UR17, R15 ;  /* 0x00000011040f7c24 */ /* 0x000fc4000f8e020f */
[----:B--2---:R-:W-:Y:S02]  /*6350*/  @P1 IMAD R12, R18, R20, R11 ;  /* 0x00000014120c1224 */ /* 0x004fe400078e020b */
[----:B------:R-:W-:Y:S01]  /*6360*/  IMAD R14, R5, UR4, R14 ;  /* 0x00000004050e7c24 */ /* 0x000fe2000f8e020e */
[----:B------:R-:W-:Y:S01]  /*6370*/  ULDC UR4, c[0x0][0x600] ;  /* 0x0001800000047ab9 */ /* 0x000fe20000000800 */
[----:B------:R-:W-:Y:S02]  /*6380*/  IMAD R12, R15, UR5, R12 ;  /* 0x000000050f0c7c24 */ /* 0x000fe4000f8e020c */
[----:B------:R-:W-:Y:S02]  /*6390*/  IMAD R5, R14, UR4, R13 ;  /* 0x000000040e057c24 */ /* 0x000fe4000f8e020d */
[----:B------:R-:W-:-:S03]  /*63a0*/  IMAD.MOV.U32 R4, RZ, RZ, 0x1 ;  /* 0x00000001ff047424 */ /* 0x000fc600078e00ff */
[----:B------:R-:W-:Y:S02]  /*63b0*/  SEL R18, R5, R12, !P1 ;  /* 0x0000000c05127207 */ /* 0x000fe40004800000 */
[----:B------:R-:W-:-:S07]  /*63c0*/  SEL R22, R12, R5, !P1 ;  /* 0x000000050c167207 */ /* 0x000fce0004800000 */
.L_x_125:
[----:B------:R-:W-:Y:S05]  /*63d0*/  BSYNC B1 ;  /* 0x0000000000017941 */ /* 0x000fea0003800000 */
.L_x_124:
[----:B------:R-:W-:-:S13]  /*63e0*/  LOP3.LUT P1, RZ, R4, 0xff, RZ, 0xc0, !PT ;  /* 0x000000ff04ff7812 */ /* 0x000fda000782c0ff */
[----:B------:R-:W-:Y:S05]  /*63f0*/  @P1 BRA `(.L_x_128) ;  /* 0xfffffff400401947 */ /* 0x000fea000383ffff */
[----:B------:R-:W-:Y:S05]  /*6400*/  BSYNC B0 ;  /* 0x0000000000007941 */ /* 0x000fea0003800000 */
.L_x_116:
[----:B------:R-:W-:-:S03]  /*6410*/  UMOV UR4, 0xffffffff ;  /* 0xffffffff00047882 */ /* 0x000fc60000000000 */
[----:B------:R-:W-:Y:S05]  /*6420*/  BRA.DIV UR4, `(.L_x_129) ;  /* 0x00000012043c7947 */ /* 0x000fea000b800000 */
[----:B------:R-:W-:-:S13]  /*6430*/  ELECT P6, URZ, PT ;  /* 0x00000000003f782f */ /* 0x000fda00038c0000 */
.L_x_166:
[----:B------:R-:W-:Y:S04]  /*6440*/  BSSY B0, `(.L_x_130) ;  /* 0x00000e8000007945 */ /* 0x000fe80003800000 */
[----:B------:R-:W-:Y:S05]  /*6450*/  @!P6 BRA `(.L_x_131) ;  /* 0x0000000c0098e947 */ /* 0x000fea0003800000 */
[----:B------:R-:W-:-:S04]  /*6460*/  LOP3.LUT R23, R23, 0x2, RZ, 0xfc, !PT ;  /* 0x0000000217177812 */ /* 0x000fc800078efcff */
[----:B------:R-:W-:-:S13]  /*6470*/  ISETP.NE.AND P0, PT, R23, 0x3, PT ;  /* 0x000000031700780c */ /* 0x000fda0003f05270 */
[----:B------:R-:W-:Y:S05]  /*6480*/  @!P0 BRA `(.L_x_132) ;  /* 0x0000000000048947 */ /* 0x000fea0003800000 */
[----:B------:R-:W-:Y:S01]  /*6490*/  BPT.TRAP 0x1 ;  /* 0x000000040000795c */ /* 0x000fe20000300000 */
.L_x_132:
[----:B------:R-:W0:Y:S01]  /*64a0*/  S2R R5, SR_CgaCtaId ;  /* 0x0000000000057919 */ /* 0x000e220000008800 */
[----:B------:R-:W-:Y:S02]  /*64b0*/  MOV R0, 0x400 ;  /* 0x0000040000007802 */ /* 0x000fe40000000f00 */
[----:B------:R-:W-:Y:S02]  /*64c0*/  SHF.L.U32 R2, R3, 0x1f, RZ ;  /* 0x0000001f03027819 */ /* 0x000fe400000006ff */
[----:B0-----:R-:W-:-:S05]  /*64d0*/  LEA R5, R5, R0, 0x18 ;  /* 0x0000000005057211 */ /* 0x001fca00078ec0ff */
[----:B------:R-:W-:-:S04]  /*64e0*/  VIADD R5, R5, 0xc8 ;  /* 0x000000c805057836 */ /* 0x000fc80000000000 */
[C---:B------:R-:W-:Y:S02]  /*64f0*/  IMAD R7, R8.reuse, 0x8, R5 ;  /* 0x0000000808077824 */ /* 0x040fe400078e0205 */
[----:B------:R-:W-:Y:S02]  /*6500*/  VIADD R8, R8, 0x1 ;  /* 0x0000000108087836 */ /* 0x000fe40000000000 */
[----:B------:R-:W0:Y:S03]  /*6510*/  SYNCS.PHASECHK.TRANS64.TRYWAIT P0, [R7+URZ], R2 ;  /* 0x00000002070075a7 */ /* 0x000e26000800017f */
[----:B------:R-:W-:-:S04]  /*6520*/  ISETP.NE.AND P1, PT, R8, 0x19, PT ;  /* 0x000000190800780c */ /* 0x000fc80003f25270 */
[----:B------:R-:W-:Y:S02]  /*6530*/  SEL R0, RZ, 0x1, P1 ;  /* 0x00000001ff007807 */ /* 0x000fe40000800000 */
[----:B------:R-:W-:Y:S02]  /*6540*/  SEL R8, R8, RZ, P1 ;  /* 0x000000ff08087207 */ /* 0x000fe40000800000 */
[----:B------:R-:W-:-:S03]  /*6550*/  LOP3.LUT R9, R3, R0, RZ, 0x3c, !PT ;  /* 0x0000000003097212 */ /* 0x000fc600078e3cff */
[----:B------:R-:W-:Y:S01]  /*6560*/  IMAD R6, R8, 0x8, R5 ;  /* 0x0000000808067824 */ /* 0x000fe200078e0205 */
[----:B------:R-:W-:Y:S01]  /*6570*/  SHF.L.U32 R3, R9, 0x1f, RZ ;  /* 0x0000001f09037819 */ /* 0x000fe200000006ff */
[----:B0-----:R-:W-:Y:S06]  /*6580*/  @!P0 BRA `(.L_x_133) ;  /* 0x0000001000048947 */ /* 0x001fec0003800000 */
.L_x_167:
[----:B------:R-:W1:Y:S01]  /*6590*/  SYNCS.PHASECHK.TRANS64.TRYWAIT P0, [R6+URZ], R3 ;  /* 0x00000003060075a7 */ /* 0x000e62000800017f */
[----:B------:R-:W-:-:S05]  /*65a0*/  VIADD R0, R8, 0x1 ;  /* 0x0000000108007836 */ /* 0x000fca0000000000 */
[----:B------:R-:W-:-:S04]  /*65b0*/  ISETP.NE.AND P1, PT, R0, 0x19, PT ;  /* 0x000000190000780c */ /* 0x000fc80003f25270 */
[----:B0-----:R-:W-:Y:S02]  /*65c0*/  SEL R2, RZ, 0x1, P1 ;  /* 0x00000001ff027807 */ /* 0x001fe40000800000 */
[----:B------:R-:W-:Y:S02]  /*65d0*/  SEL R0, R0, RZ, P1 ;  /* 0x000000ff00007207 */ /* 0x000fe40000800000 */
[----:B------:R-:W-:-:S03]  /*65e0*/  LOP3.LUT R9, R9, R2, RZ, 0x3c, !PT ;  /* 0x0000000209097212 */ /* 0x000fc600078e3cff */
[----:B------:R-:W-:Y:S01]  /*65f0*/  IMAD R7, R0, 0x8, R5 ;  /* 0x0000000800077824 */ /* 0x000fe200078e0205 */
[----:B------:R-:W-:Y:S01]  /*6600*/  SHF.L.U32 R4, R9, 0x1f, RZ ;  /* 0x0000001f09047819 */ /* 0x000fe200000006ff */
[----:B-1----:R-:W-:Y:S06]  /*6610*/  @!P0 BRA `(.L_x_134) ;  /* 0x0000000c00f48947 */ /* 0x002fec0003800000 */
.L_x_168:
[----:B------:R-:W1:Y:S01]  /*6620*/  SYNCS.PHASECHK.TRANS64.TRYWAIT P0, [R7+URZ], R4 ;  /* 0x00000004070075a7 */ /* 0x000e62000800017f */
[----:B------:R-:W-:-:S05]  /*6630*/  VIADD R0, R0, 0x1 ;  /* 0x0000000100007836 */ /* 0x000fca0000000000 */
[----:B------:R-:W-:-:S04]  /*6640*/  ISETP.NE.AND P1, PT, R0, 0x19, PT ;  /* 0x000000190000780c */ /* 0x000fc80003f25270 */
[----:B------:R-:W-:Y:S02]  /*6650*/  SEL R2, RZ, 0x1, P1 ;  /* 0x00000001ff027807 */ /* 0x000fe40000800000 */
[----:B------:R-:W-:Y:S02]  /*6660*/  SEL R0, R0, RZ, P1 ;  /* 0x000000ff00007207 */ /* 0x000fe40000800000 */
[----:B------:R-:W-:-:S03]  /*6670*/  LOP3.LUT R9, R9, R2, RZ, 0x3c, !PT ;  /* 0x0000000209097212 */ /* 0x000fc600078e3cff */
[----:B0-----:R-:W-:Y:S01]  /*6680*/  IMAD R6, R0, 0x8, R5 ;  /* 0x0000000800067824 */ /* 0x001fe200078e0205 */
[----:B------:R-:W-:Y:S01]  /*6690*/  SHF.L.U32 R3, R9, 0x1f, RZ ;  /* 0x0000001f09037819 */ /* 0x000fe200000006ff */
[----:B-1----:R-:W-:Y:S06]  /*66a0*/  @!P0 BRA `(.L_x_135) ;  /* 0x0000000c00e48947 */ /* 0x002fec0003800000 */
.L_x_169:
        /* <DEDUP_REMOVED lines=9> */
.L_x_170:
        /* <DEDUP_REMOVED lines=9> */
.L_x_171:
        /* <DEDUP_REMOVED lines=9> */
.L_x_172:
        /* <DEDUP_REMOVED lines=9> */
.L_x_173:
        /* <DEDUP_REMOVED lines=9> */
.L_x_174:
        /* <DEDUP_REMOVED lines=9> */
.L_x_175:
        /* <DEDUP_REMOVED lines=9> */
.L_x_176:
        /* <DEDUP_REMOVED lines=9> */
.L_x_177:
        /* <DEDUP_REMOVED lines=9> */
.L_x_178:
        /* <DEDUP_REMOVED lines=9> */
.L_x_179:
        /* <DEDUP_REMOVED lines=9> */
.L_x_180:
        /* <DEDUP_REMOVED lines=9> */
.L_x_181:
        /* <DEDUP_REMOVED lines=9> */
.L_x_182:
        /* <DEDUP_REMOVED lines=9> */
.L_x_183:
        /* <DEDUP_REMOVED lines=9> */
.L_x_184:
        /* <DEDUP_REMOVED lines=9> */
.L_x_185:
        /* <DEDUP_REMOVED lines=9> */
.L_x_186:
        /* <DEDUP_REMOVED lines=9> */
.L_x_187:
        /* <DEDUP_REMOVED lines=9> */
.L_x_188:
        /* <DEDUP_REMOVED lines=9> */
.L_x_189:
[----:B------:R-:W1:Y:S01]  /*71f0*/  SYNCS.PHASECHK.TRANS64.TRYWAIT P0, [R6+URZ], R3 ;  /* 0x00000003060075a7 */ /* 0x000e62000800017f */
[----:B------:R-:W-:-:S05]  /*7200*/  VIADD R0, R0, 0x1 ;  /* 0x0000000100007836 */ /* 0x000fca0000000000 */
[----:B------:R-:W-:-:S04]  /*7210*/  ISETP.NE.AND P1, PT, R0, 0x19, PT ;  /* 0x000000190000780c */ /* 0x000fc80003f25270 */
[----:B------:R-:W-:Y:S02]  /*7220*/  SEL R2, RZ, 0x1, P1 ;  /* 0x00000001ff027807 */ /* 0x000fe40000800000 */
[----:B------:R-:W-:Y:S02]  /*7230*/  SEL R0, R0, RZ, P1 ;  /* 0x000000ff00007207 */ /* 0x000fe40000800000 */
[----:B------:R-:W-:Y:S01]  /*7240*/  LOP3.LUT R2, R9, R2, RZ, 0x3c, !PT ;  /* 0x0000000209027212 */ /* 0x000fe200078e3cff */
[----:B-1----:R-:W-:Y:S06]  /*7250*/  @!P0 BRA `(.L_x_156) ;  /* 0x00000008009c8947 */ /* 0x002fec0003800000 */
.L_x_190:
[----:B------:R-:W-:Y:S01]  /*7260*/  IMAD R5, R0, 0x8, R5 ;  /* 0x0000000800057824 */ /* 0x000fe200078e0205 */
[----:B------:R-:W-:-:S07]  /*7270*/  SHF.L.U32 R0, R2, 0x1f, RZ ;  /* 0x0000001f02007819 */ /* 0x000fce00000006ff */
.L_x_157:
[----:B--2---:R2:W3:Y:S02]  /*7280*/  SYNCS.PHASECHK.TRANS64.TRYWAIT P0, [R5+URZ], R0 ;  /* 0x00000000050075a7 */ /* 0x0044e4000800017f */
[----:B---3--:R-:W-:Y:S05]  /*7290*/  @!P0 NANOSLEEP.SYNCS 0x989680 ;  /* 0x009896800000895d */ /* 0x008fea0003900000 */
[----:B------:R-:W3:Y:S02]  /*72a0*/  @!P0 SYNCS.PHASECHK.TRANS64 P0, [R5+URZ], R0 ;  /* 0x00000000050085a7 */ /* 0x000ee4000800007f */
[----:B---3--:R-:W-:Y:S05]  /*72b0*/  @!P0 BRA `(.L_x_157) ;  /* 0xfffffffc00f08947 */ /* 0x008fea000383ffff */
.L_x_131:
[----:B------:R-:W-:Y:S05]  /*72c0*/  BSYNC B0 ;  /* 0x0000000000007941 */ /* 0x000fea0003800000 */
.L_x_130:
[----:B------:R-:W-:Y:S05]  /*72d0*/  EXIT ;  /* 0x000000000000794d */ /* 0x000fea0003800000 */
.L_x_16:
[----:B0-----:R-:W-:-:S04]  /*72e0*/  IMAD.U32 R3, RZ, RZ, UR43 ;  /* 0x0000002bff037e24 */ /* 0x001fc8000f8e00ff */
[----:B------:R0:W1:Y:S03]  /*72f0*/  SYNCS.PHASECHK.TRANS64.TRYWAIT P0, [R3+URZ+-0x8], R0 ;  /* 0xfffff800030075a7 */ /* 0x000066000800017f */
[----:B-1----:R-:W-:Y:S05]  /*7300*/  @!P0 NANOSLEEP.SYNCS 0x989680 ;  /* 0x009896800000895d */ /* 0x002fea0003900000 */
[----:B------:R-:W1:Y:S02]  /*7310*/  @!P0 SYNCS.PHASECHK.TRANS64 P0, [R3+URZ+-0x8], R0 ;  /* 0xfffff800030085a7 */ /* 0x000e64000800007f */
[----:B-1----:R-:W-:Y:S05]  /*7320*/  @!P0 BRA `(.L_x_16) ;  /* 0xfffffffc00ec8947 */ /* 0x002fea000383ffff */
[----:B------:R-:W-:Y:S05]  /*7330*/  BRA `(.L_x_158) ;  /* 0xffffffa400507947 */ /* 0x000fea000383ffff */
.L_x_21:
[----:B-1----:R1:W2:Y:S02]  /*7340*/  SYNCS.PHASECHK.TRANS64.TRYWAIT P1, [R3+URZ], R0 ;  /* 0x00000000030075a7 */ /* 0x0022a4000802017f */
[----:B--2---:R-:W-:Y:S05]  /*7350*/  @!P1 NANOSLEEP.SYNCS 0x989680 ;  /* 0x009896800000995d */ /* 0x004fea0003900000 */
[----:B------:R-:W2:Y:S02]  /*7360*/  @!P1 SYNCS.PHASECHK.TRANS64 P1, [R3+URZ], R0 ;  /* 0x00000000030095a7 */ /* 0x000ea4000802007f */
[----:B--2---:R-:W-:Y:S05]  /*7370*/  @!P1 BRA `(.L_x_21) ;  /* 0xfffffffc00f09947 */ /* 0x004fea000383ffff */
[----:B------:R-:W-:Y:S05]  /*7380*/  BRA `(.L_x_20) ;  /* 0xffffffa400bc7947 */ /* 0x000fea000383ffff */
.L_x_26:
[----:B-1----:R-:W-:-:S04]  /*7390*/  IMAD.U32 R4, RZ, RZ, UR4 ;  /* 0x00000004ff047e24 */ /* 0x002fc8000f8e00ff */
[----:B------:R1:W2:Y:S03]  /*73a0*/  SYNCS.PHASECHK.TRANS64.TRYWAIT P1, [R4+URZ], R3 ;  /* 0x00000003040075a7 */ /* 0x0002a6000802017f */
[----:B--2---:R-:W-:Y:S05]  /*73b0*/  @!P1 NANOSLEEP.SYNCS 0x989680 ;  /* 0x009896800000995d */ /* 0x004fea0003900000 */
[----:B------:R-:W2:Y:S02]  /*73c0*/  @!P1 SYNCS.PHASECHK.TRANS64 P1, [R4+URZ], R3 ;  /* 0x00000003040095a7 */ /* 0x000ea4000802007f */
[----:B--2---:R-:W-:Y:S05]  /*73d0*/  @!P1 BRA `(.L_x_26) ;  /* 0xfffffffc00ec9947 */ /* 0x004fea000383ffff */
[----:B------:R-:W-:Y:S05]  /*73e0*/  BRA `(.L_x_25) ;  /* 0xffffffa800fc7947 */ /* 0x000fea000383ffff */
.L_x_32:
[----:B0-----:R-:W-:-:S04]  /*73f0*/  IMAD.U32 R3, RZ, RZ, UR43 ;  /* 0x0000002bff037e24 */ /* 0x001fc8000f8e00ff */
[----:B------:R0:W1:Y:S03]  /*7400*/  SYNCS.PHASECHK.TRANS64.TRYWAIT P0, [R3+URZ+0x8], R0 ;  /* 0x00000800030075a7 */ /* 0x000066000800017f */
[----:B-1----:R-:W-:Y:S05]  /*7410*/  @!P0 NANOSLEEP.SYNCS 0x989680 ;  /* 0x009896800000895d */ /* 0x002fea0003900000 */
[----:B------:R-:W1:Y:S02]  /*7420*/  @!P0 SYNCS.PHASECHK.TRANS64 P0, [R3+URZ+0x8], R0 ;  /* 0x00000800030085a7 */ /* 0x000e64000800007f */
[----:B-1----:R-:W-:Y:S05]  /*7430*/  @!P0 BRA `(.L_x_32) ;  /* 0xfffffffc00ec8947 */ /* 0x002fea000383ffff */
[----:B------:R-:W-:Y:S05]  /*7440*/  BRA `(.L_x_159) ;  /* 0xffffffb000b47947 */ /* 0x000fea000383ffff */
.L_x_117:
[----:B------:R-:W-:Y:S01]  /*7450*/  BSSY B1, `(.L_x_160) ;  /* 0x0000006000017945 */ /* 0x000fe20003800000 */
[----:B------:R-:W-:-:S07]  /*7460*/  IMAD.MOV.U32 R15, RZ, RZ, -0x1 ;  /* 0xffffffffff0f7424 */ /* 0x000fce00078e00ff */
[----:B-----5:R-:W-:Y:S05]  /*7470*/  WARPSYNC.COLLECTIVE R15, `(.L_x_161) ;  /* 0x000000000f0c7348 */ /* 0x020fea0003c00000 */
[----:B------:R-:W-:Y:S02]  /*7480*/  ELECT P6, UR62, PT ;  /* 0x00000000003e782f */ /* 0x000fe400038c0000 */
[----:B------:R-:W-:Y:S01]  /*7490*/  MOV R14, UR62 ;  /* 0x0000003e000e7c02 */ /* 0x000fe20008000f00 */
[----:B-----5:R-:W-:Y:S10]  /*74a0*/  ENDCOLLECTIVE ;  /* 0x000000000000791b */ /* 0x020ff40003800000 */
.L_x_161:
[----:B------:R-:W-:Y:S05]  /*74b0*/  BSYNC B1 ;  /* 0x0000000000017941 */ /* 0x000fea0003800000 */
.L_x_160:
[----:B------:R-:W-:Y:S05]  /*74c0*/  BRA `(.L_x_162) ;  /* 0xffffffe400187947 */ /* 0x000fea000383ffff */
.L_x_120:
[----:B-1----:R1:W2:Y:S02]  /*74d0*/  SYNCS.PHASECHK.TRANS64.TRYWAIT P1, [R11+URZ+0xc8], R6 ;  /* 0x0000c8060b0075a7 */ /* 0x0022a4000802017f */
[----:B--2---:R-:W-:Y:S05]  /*74e0*/  @!P1 NANOSLEEP.SYNCS 0x989680 ;  /* 0x009896800000995d */ /* 0x004fea0003900000 */
[----:B------:R-:W2:Y:S02]  /*74f0*/  @!P1 SYNCS.PHASECHK.TRANS64 P1, [R11+URZ+0xc8], R6 ;  /* 0x0000c8060b0095a7 */ /* 0x000ea4000802007f */
[----:B--2---:R-:W-:Y:S05]  /*7500*/  @!P1 BRA `(.L_x_120) ;  /* 0xfffffffc00f09947 */ /* 0x004fea000383ffff */
[----:B------:R-:W-:Y:S05]  /*7510*/  BRA `(.L_x_163) ;  /* 0xffffffe4004c7947 */ /* 0x000fea000383ffff */
.L_x_129:
[----:B------:R-:W-:Y:S01]  /*7520*/  BSSY B0, `(.L_x_164) ;  /* 0x0000006000007945 */ /* 0x000fe20003800000 */
[----:B------:R-:W-:-:S07]  /*7530*/  IMAD.MOV.U32 R15, RZ, RZ, -0x1 ;  /* 0xffffffffff0f7424 */ /* 0x000fce00078e00ff */
[----:B-----5:R-:W-:Y:S05]  /*7540*/  WARPSYNC.COLLECTIVE R15, `(.L_x_165) ;  /* 0x000000000f0c7348 */ /* 0x020fea0003c00000 */
[----:B------:R-:W-:Y:S02]  /*7550*/  ELECT P6, UR62, PT ;  /* 0x00000000003e782f */ /* 0x000fe400038c0000 */
[----:B------:R-:W-:Y:S01]  /*7560*/  MOV R14, UR62 ;  /* 0x0000003e000e7c02 */ /* 0x000fe20008000f00 */
[----:B-----5:R-:W-:Y:S10]  /*7570*/  ENDCOLLECTIVE ;  /* 0x000000000000791b */ /* 0x020ff40003800000 */
.L_x_165:
[----:B------:R-:W-:Y:S05]  /*7580*/  BSYNC B0 ;  /* 0x0000000000007941 */ /* 0x000fea0003800000 */
.L_x_164:
[----:B------:R-:W-:Y:S05]  /*7590*/  BRA `(.L_x_166) ;  /* 0xffffffec00a87947 */ /* 0x000fea000383ffff */
.L_x_133:
[----:B0-----:R0:W1:Y:S02]  /*75a0*/  SYNCS.PHASECHK.TRANS64.TRYWAIT P0, [R7+URZ], R2 ;  /* 0x00000002070075a7 */ /* 0x001064000800017f */
[----:B-1----:R-:W-:Y:S05]  /*75b0*/  @!P0 NANOSLEEP.SYNCS 0x989680 ;  /* 0x009896800000895d */ /* 0x002fea0003900000 */
[----:B------:R-:W1:Y:S02]  /*75c0*/  @!P0 SYNCS.PHASECHK.TRANS64 P0, [R7+URZ], R2 ;  /* 0x00000002070085a7 */ /* 0x000e64000800007f */
[----:B-1----:R-:W-:Y:S05]  /*75d0*/  @!P0 BRA `(.L_x_133) ;  /* 0xfffffffc00f08947 */ /* 0x002fea000383ffff */
[----:B------:R-:W-:Y:S05]  /*75e0*/  BRA `(.L_x_167) ;  /* 0xffffffec00e87947 */ /* 0x000fea000383ffff */
.L_x_134:
[----:B0-----:R0:W1:Y:S02]  /*75f0*/  SYNCS.PHASECHK.TRANS64.TRYWAIT P0, [R6+URZ], R3 ;  /* 0x00000003060075a7 */ /* 0x001064000800017f */
[----:B-1----:R-:W-:Y:S05]  /*7600*/  @!P0 NANOSLEEP.SYNCS 0x989680 ;  /* 0x009896800000895d */ /* 0x002fea0003900000 */
[----:B------:R-:W1:Y:S02]  /*7610*/  @!P0 SYNCS.PHASECHK.TRANS64 P0, [R6+URZ], R3 ;  /* 0x00000003060085a7 */ /* 0x000e64000800007f */
[----:B-1----:R-:W-:Y:S05]  /*7620*/  @!P0 BRA `(.L_x_134) ;  /* 0xfffffffc00f08947 */ /* 0x002fea000383ffff */
[----:B------:R-:W-:Y:S05]  /*7630*/  BRA `(.L_x_168) ;  /* 0xffffffec00f87947 */ /* 0x000fea000383ffff */
.L_x_135:
[----:B0-----:R0:W1:Y:S02]  /*7640*/  SYNCS.PHASECHK.TRANS64.TRYWAIT P0, [R7+URZ], R4 ;  /* 0x00000004070075a7 */ /* 0x001064000800017f */
[----:B-1----:R-:W-:Y:S05]  /*7650*/  @!P0 NANOSLEEP.SYNCS 0x989680 ;  /* 0x009896800000895d */ /* 0x002fea0003900000 */
[----:B------:R-:W1:Y:S02]  /*7660*/  @!P0 SYNCS.PHASECHK.TRANS64 P0, [R7+URZ], R4 ;  /* 0x00000004070085a7 */ /* 0x000e64000800007f */
[----:B-1----:R-:W-:Y:S05]  /*7670*/  @!P0 BRA `(.L_x_135) ;  /* 0xfffffffc00f08947 */ /* 0x002fea000383ffff */
[----:B------:R-:W-:Y:S05]  /*7680*/  BRA `(.L_x_169) ;  /* 0xfffffff000087947 */ /* 0x000fea000383ffff */
.L_x_136:
[----:B0-----:R0:W1:Y:S02]  /*7690*/  SYNCS.PHASECHK.TRANS64.TRYWAIT P0, [R6+URZ], R3 ;  /* 0x00000003060075a7 */ /* 0x001064000800017f */
[----:B-1----:R-:W-:Y:S05]  /*76a0*/  @!P0 NANOSLEEP.SYNCS 0x989680 ;  /* 0x009896800000895d */ /* 0x002fea0003900000 */
[----:B------:R-:W1:Y:S02]  /*76b0*/  @!P0 SYNCS.PHASECHK.TRANS64 P0, [R6+URZ], R3 ;  /* 0x00000003060085a7 */ /* 0x000e64000800007f */
[----:B-1----:R-:W-:Y:S05]  /*76c0*/  @!P0 BRA `(.L_x_136) ;  /* 0xfffffffc00f08947 */ /* 0x002fea000383ffff */
[----:B------:R-:W-:Y:S05]  /*76d0*/  BRA `(.L_x_170) ;  /* 0xfffffff000187947 */ /* 0x000fea000383ffff */
.L_x_137:
[----:B0-----:R0:W1:Y:S02]  /*76e0*/  SYNCS.PHASECHK.TRANS64.TRYWAIT P0, [R7+URZ], R4 ;  /* 0x00000004070075a7 */ /* 0x001064000800017f */
[----:B-1----:R-:W-:Y:S05]  /*76f0*/  @!P0 NANOSLEEP.SYNCS 0x989680 ;  /* 0x009896800000895d */ /* 0x002fea0003900000 */
[----:B------:R-:W1:Y:S02]  /*7700*/  @!P0 SYNCS.PHASECHK.TRANS64 P0, [R7+URZ], R4 ;  /* 0x00000004070085a7 */ /* 0x000e64000800007f */
[----:B-1----:R-:W-:Y:S05]  /*7710*/  @!P0 BRA `(.L_x_137) ;  /* 0xfffffffc00f08947 */ /* 0x002fea000383ffff */
[----:B------:R-:W-:Y:S05]  /*7720*/  BRA `(.L_x_171) ;  /* 0xfffffff000287947 */ /* 0x000fea000383ffff */
.L_x_138:
[----:B0-----:R0:W1:Y:S02]  /*7730*/  SYNCS.PHASECHK.TRANS64.TRYWAIT P0, [R6+URZ], R3 ;  /* 0x00000003060075a7 */ /* 0x001064000800017f */
[----:B-1----:R-:W-:Y:S05]  /*7740*/  @!P0 NANOSLEEP.SYNCS 0x989680 ;  /* 0x009896800000895d */ /* 0x002fea0003900000 */
[----:B------:R-:W1:Y:S02]  /*7750*/  @!P0 SYNCS.PHASECHK.TRANS64 P0, [R6+URZ], R3 ;  /* 0x00000003060085a7 */ /* 0x000e64000800007f */
[----:B-1----:R-:W-:Y:S05]  /*7760*/  @!P0 BRA `(.L_x_138) ;  /* 0xfffffffc00f08947 */ /* 0x002fea000383ffff */
[----:B------:R-:W-:Y:S05]  /*7770*/  BRA `(.L_x_172) ;  /* 0xfffffff000387947 */ /* 0x000fea000383ffff */
.L_x_139:
[----:B0-----:R0:W1:Y:S02]  /*7780*/  SYNCS.PHASECHK.TRANS64.TRYWAIT P0, [R7+URZ], R4 ;  /* 0x00000004070075a7 */ /* 0x001064000800017f */
[----:B-1----:R-:W-:Y:S05]  /*7790*/  @!P0 NANOSLEEP.SYNCS 0x989680 ;  /* 0x009896800000895d */ /* 0x002fea0003900000 */
[----:B------:R-:W1:Y:S02]  /*77a0*/  @!P0 SYNCS.PHASECHK.TRANS64 P0, [R7+URZ], R4 ;  /* 0x00000004070085a7 */ /* 0x000e64000800007f */
[----:B-1----:R-:W-:Y:S05]  /*77b0*/  @!P0 BRA `(.L_x_139) ;  /* 0xfffffffc00f08947 */ /* 0x002fea000383ffff */
[----:B------:R-:W-:Y:S05]  /*77c0*/  BRA `(.L_x_173) ;  /* 0xfffffff000487947 */ /* 0x000fea000383ffff */
.L_x_140:
[----:B0-----:R0:W1:Y:S02]  /*77d0*/  SYNCS.PHASECHK.TRANS64.TRYWAIT P0, [R6+URZ], R3 ;  /* 0x00000003060075a7 */ /* 0x001064000800017f */
[----:B-1----:R-:W-:Y:S05]  /*77e0*/  @!P0 NANOSLEEP.SYNCS 0x989680 ;  /* 0x009896800000895d */ /* 0x002fea0003900000 */
[----:B------:R-:W1:Y:S02]  /*77f0*/  @!P0 SYNCS.PHASECHK.TRANS64 P0, [R6+URZ], R3 ;  /* 0x00000003060085a7 */ /* 0x000e64000800007f */
[----:B-1----:R-:W-:Y:S05]  /*7800*/  @!P0 BRA `(.L_x_140) ;  /* 0xfffffffc00f08947 */ /* 0x002fea000383ffff */
[----:B------:R-:W-:Y:S05]  /*7810*/  BRA `(.L_x_174) ;  /* 0xfffffff000587947 */ /* 0x000fea000383ffff */
.L_x_141:
[----:B0-----:R0:W1:Y:S02]  /*7820*/  SYNCS.PHASECHK.TRANS64.TRYWAIT P0, [R7+URZ], R4 ;  /* 0x00000004070075a7 */ /* 0x001064000800017f */
[----:B-1----:R-:W-:Y:S05]  /*7830*/  @!P0 NANOSLEEP.SYNCS 0x989680 ;  /* 0x009896800000895d */ /* 0x002fea0003900000 */
[----:B------:R-:W1:Y:S02]  /*7840*/  @!P0 SYNCS.PHASECHK.TRANS64 P0, [R7+URZ], R4 ;  /* 0x00000004070085a7 */ /* 0x000e64000800007f */
[----:B-1----:R-:W-:Y:S05]  /*7850*/  @!P0 BRA `(.L_x_141) ;  /* 0xfffffffc00f08947 */ /* 0x002fea000383ffff */
[----:B------:R-:W-:Y:S05]  /*7860*/  BRA `(.L_x_175) ;  /* 0xfffffff000687947 */ /* 0x000fea000383ffff */
.L_x_142:
[----:B0-----:R0:W1:Y:S02]  /*7870*/  SYNCS.PHASECHK.TRANS64.TRYWAIT P0, [R6+URZ], R3 ;  /* 0x00000003060075a7 */ /* 0x001064000800017f */
[----:B-1----:R-:W-:Y:S05]  /*7880*/  @!P0 NANOSLEEP.SYNCS 0x989680 ;  /* 0x009896800000895d */ /* 0x002fea0003900000 */
[----:B------:R-:W1:Y:S02]  /*7890*/  @!P0 SYNCS.PHASECHK.TRANS64 P0, [R6+URZ], R3 ;  /* 0x00000003060085a7 */ /* 0x000e64000800007f */
[----:B-1----:R-:W-:Y:S05]  /*78a0*/  @!P0 BRA `(.L_x_142) ;  /* 0xfffffffc00f08947 */ /* 0x002fea000383ffff */
[----:B------:R-:W-:Y:S05]  /*78b0*/  BRA `(.L_x_176) ;  /* 0xfffffff000787947 */ /* 0x000fea000383ffff */
.L_x_143:
[----:B0-----:R0:W1:Y:S02]  /*78c0*/  SYNCS.PHASECHK.TRANS64.TRYWAIT P0, [R7+URZ], R4 ;  /* 0x00000004070075a7 */ /* 0x001064000800017f */
[----:B-1----:R-:W-:Y:S05]  /*78d0*/  @!P0 NANOSLEEP.SYNCS 0x989680 ;  /* 0x009896800000895d */ /* 0x002fea0003900000 */
[----:B------:R-:W1:Y:S02]  /*78e0*/  @!P0 SYNCS.PHASECHK.TRANS64 P0, [R7+URZ], R4 ;  /* 0x00000004070085a7 */ /* 0x000e64000800007f */
[----:B-1----:R-:W-:Y:S05]  /*78f0*/  @!P0 BRA `(.L_x_143) ;  /* 0xfffffffc00f08947 */ /* 0x002fea000383ffff */
[----:B------:R-:W-:Y:S05]  /*7900*/  BRA `(.L_x_177) ;  /* 0xfffffff000887947 */ /* 0x000fea000383ffff */
.L_x_144:
[----:B0-----:R0:W1:Y:S02]  /*7910*/  SYNCS.PHASECHK.TRANS64.TRYWAIT P0, [R6+URZ], R3 ;  /* 0x00000003060075a7 */ /* 0x001064000800017f */
[----:B-1----:R-:W-:Y:S05]  /*7920*/  @!P0 NANOSLEEP.SYNCS 0x989680 ;  /* 0x009896800000895d */ /* 0x002fea0003900000 */
[----:B------:R-:W1:Y:S02]  /*7930*/  @!P0 SYNCS.PHASECHK.TRANS64 P0, [R6+URZ], R3 ;  /* 0x00000003060085a7 */ /* 0x000e64000800007f */
[----:B-1----:R-:W-:Y:S05]  /*7940*/  @!P0 BRA `(.L_x_144) ;  /* 0xfffffffc00f08947 */ /* 0x002fea000383ffff */
[----:B------:R-:W-:Y:S05]  /*7950*/  BRA `(.L_x_178) ;  /* 0xfffffff000987947 */ /* 0x000fea000383ffff */
.L_x_145:
[----:B0-----:R0:W1:Y:S02]  /*7960*/  SYNCS.PHASECHK.TRANS64.TRYWAIT P0, [R7+URZ], R4 ;  /* 0x00000004070075a7 */ /* 0x001064000800017f */
[----:B-1----:R-:W-:Y:S05]  /*7970*/  @!P0 NANOSLEEP.SYNCS 0x989680 ;  /* 0x009896800000895d */ /* 0x002fea0003900000 */
[----:B------:R-:W1:Y:S02]  /*7980*/  @!P0 SYNCS.PHASECHK.TRANS64 P0, [R7+URZ], R4 ;  /* 0x00000004070085a7 */ /* 0x000e64000800007f */
[----:B-1----:R-:W-:Y:S05]  /*7990*/  @!P0 BRA `(.L_x_145) ;  /* 0xfffffffc00f08947 */ /* 0x002fea000383ffff */
[----:B------:R-:W-:Y:S05]  /*79a0*/  BRA `(.L_x_179) ;  /* 0xfffffff000a87947 */ /* 0x000fea000383ffff */
.L_x_146:
[----:B0-----:R0:W1:Y:S02]  /*79b0*/  SYNCS.PHASECHK.TRANS64.TRYWAIT P0, [R6+URZ], R3 ;  /* 0x00000003060075a7 */ /* 0x001064000800017f */
[----:B-1----:R-:W-:Y:S05]  /*79c0*/  @!P0 NANOSLEEP.SYNCS 0x989680 ;  /* 0x009896800000895d */ /* 0x002fea0003900000 */
[----:B------:R-:W1:Y:S02]  /*79d0*/  @!P0 SYNCS.PHASECHK.TRANS64 P0, [R6+URZ], R3 ;  /* 0x00000003060085a7 */ /* 0x000e64000800007f */
[----:B-1----:R-:W-:Y:S05]  /*79e0*/  @!P0 BRA `(.L_x_146) ;  /* 0xfffffffc00f08947 */ /* 0x002fea000383ffff */
[----:B------:R-:W-:Y:S05]  /*79f0*/  BRA `(.L_x_180) ;  /* 0xfffffff000b87947 */ /* 0x000fea000383ffff */
.L_x_147:
[----:B0-----:R0:W1:Y:S02]  /*7a00*/  SYNCS.PHASECHK.TRANS64.TRYWAIT P0, [R7+URZ], R4 ;  /* 0x00000004070075a7 */ /* 0x001064000800017f */
[----:B-1----:R-:W-:Y:S05]  /*7a10*/  @!P0 NANOSLEEP.SYNCS 0x989680 ;  /* 0x009896800000895d */ /* 0x002fea0003900000 */
[----:B------:R-:W1:Y:S02]  /*7a20*/  @!P0 SYNCS.PHASECHK.TRANS64 P0, [R7+URZ], R4 ;  /* 0x00000004070085a7 */ /* 0x000e64000800007f */
[----:B-1----:R-:W-:Y:S05]  /*7a30*/  @!P0 BRA `(.L_x_147) ;  /* 0xfffffffc00f08947 */ /* 0x002fea000383ffff */
[----:B------:R-:W-:Y:S05]  /*7a40*/  BRA `(.L_x_181) ;  /* 0xfffffff000c87947 */ /* 0x000fea000383ffff */
.L_x_148:
[----:B0-----:R0:W1:Y:S02]  /*7a50*/  SYNCS.PHASECHK.TRANS64.TRYWAIT P0, [R6+URZ], R3 ;  /* 0x00000003060075a7 */ /* 0x001064000800017f */
[----:B-1----:R-:W-:Y:S05]  /*7a60*/  @!P0 NANOSLEEP.SYNCS 0x989680 ;  /* 0x009896800000895d */ /* 0x002fea0003900000 */
[----:B------:R-:W1:Y:S02]  /*7a70*/  @!P0 SYNCS.PHASECHK.TRANS64 P0, [R6+URZ], R3 ;  /* 0x00000003060085a7 */ /* 0x000e64000800007f */
[----:B-1----:R-:W-:Y:S05]  /*7a80*/  @!P0 BRA `(.L_x_148) ;  /* 0xfffffffc00f08947 */ /* 0x002fea000383ffff */
[----:B------:R-:W-:Y:S05]  /*7a90*/  BRA `(.L_x_182) ;  /* 0xfffffff000d87947 */ /* 0x000fea000383ffff */
.L_x_149:
[----:B0-----:R0:W1:Y:S02]  /*7aa0*/  SYNCS.PHASECHK.TRANS64.TRYWAIT P0, [R7+URZ], R4 ;  /* 0x00000004070075a7 */ /* 0x001064000800017f */
[----:B-1----:R-:W-:Y:S05]  /*7ab0*/  @!P0 NANOSLEEP.SYNCS 0x989680 ;  /* 0x009896800000895d */ /* 0x002fea0003900000 */
[----:B------:R-:W1:Y:S02]  /*7ac0*/  @!P0 SYNCS.PHASECHK.TRANS64 P0, [R7+URZ], R4 ;  /* 0x00000004070085a7 */ /* 0x000e64000800007f */
[----:B-1----:R-:W-:Y:S05]  /*7ad0*/  @!P0 BRA `(.L_x_149) ;  /* 0xfffffffc00f08947 */ /* 0x002fea000383ffff */
[----:B------:R-:W-:Y:S05]  /*7ae0*/  BRA `(.L_x_183) ;  /* 0xfffffff000e87947 */ /* 0x000fea000383ffff */
.L_x_150:
[----:B0-----:R0:W1:Y:S02]  /*7af0*/  SYNCS.PHASECHK.TRANS64.TRYWAIT P0, [R6+URZ], R3 ;  /* 0x00000003060075a7 */ /* 0x001064000800017f */
[----:B-1----:R-:W-:Y:S05]  /*7b00*/  @!P0 NANOSLEEP.SYNCS 0x989680 ;  /* 0x009896800000895d */ /* 0x002fea0003900000 */
[----:B------:R-:W1:Y:S02]  /*7b10*/  @!P0 SYNCS.PHASECHK.TRANS64 P0, [R6+URZ], R3 ;  /* 0x00000003060085a7 */ /* 0x000e64000800007f */
[----:B-1----:R-:W-:Y:S05]  /*7b20*/  @!P0 BRA `(.L_x_150) ;  /* 0xfffffffc00f08947 */ /* 0x002fea000383ffff */
[----:B------:R-:W-:Y:S05]  /*7b30*/  BRA `(.L_x_184) ;  /* 0xfffffff000f87947 */ /* 0x000fea000383ffff */
.L_x_151:
[----:B0-----:R0:W1:Y:S02]  /*7b40*/  SYNCS.PHASECHK.TRANS64.TRYWAIT P0, [R7+URZ], R4 ;  /* 0x00000004070075a7 */ /* 0x001064000800017f */
[----:B-1----:R-:W-:Y:S05]  /*7b50*/  @!P0 NANOSLEEP.SYNCS 0x989680 ;  /* 0x009896800000895d */ /* 0x002fea0003900000 */
[----:B------:R-:W1:Y:S02]  /*7b60*/  @!P0 SYNCS.PHASECHK.TRANS64 P0, [R7+URZ], R4 ;  /* 0x00000004070085a7 */ /* 0x000e64000800007f */
[----:B-1----:R-:W-:Y:S05]  /*7b70*/  @!P0 BRA `(.L_x_151) ;  /* 0xfffffffc00f08947 */ /* 0x002fea000383ffff */
[----:B------:R-:W-:Y:S05]  /*7b80*/  BRA `(.L_x_185) ;  /* 0xfffffff400087947 */ /* 0x000fea000383ffff */
.L_x_152:
[----:B0-----:R0:W1:Y:S02]  /*7b90*/  SYNCS.PHASECHK.TRANS64.TRYWAIT P0, [R6+URZ], R3 ;  /* 0x00000003060075a7 */ /* 0x001064000800017f */
[----:B-1----:R-:W-:Y:S05]  /*7ba0*/  @!P0 NANOSLEEP.SYNCS 0x989680 ;  /* 0x009896800000895d */ /* 0x002fea0003900000 */
[----:B------:R-:W1:Y:S02]  /*7bb0*/  @!P0 SYNCS.PHASECHK.TRANS64 P0, [R6+URZ], R3 ;  /* 0x00000003060085a7 */ /* 0x000e64000800007f */
[----:B-1----:R-:W-:Y:S05]  /*7bc0*/  @!P0 BRA `(.L_x_152) ;  /* 0xfffffffc00f08947 */ /* 0x002fea000383ffff */
[----:B------:R-:W-:Y:S05]  /*7bd0*/  BRA `(.L_x_186) ;  /* 0xfffffff400187947 */ /* 0x000fea000383ffff */
.L_x_153:
[----:B0-----:R0:W1:Y:S02]  /*7be0*/  SYNCS.PHASECHK.TRANS64.TRYWAIT P0, [R7+URZ], R4 ;  /* 0x00000004070075a7 */ /* 0x001064000800017f */
[----:B-1----:R-:W-:Y:S05]  /*7bf0*/  @!P0 NANOSLEEP.SYNCS 0x989680 ;  /* 0x009896800000895d */ /* 0x002fea0003900000 */
[----:B------:R-:W1:Y:S02]  /*7c00*/  @!P0 SYNCS.PHASECHK.TRANS64 P0, [R7+URZ], R4 ;  /* 0x00000004070085a7 */ /* 0x000e64000800007f */
[----:B-1----:R-:W-:Y:S05]  /*7c10*/  @!P0 BRA `(.L_x_153) ;  /* 0xfffffffc00f08947 */ /* 0x002fea000383ffff */
[----:B------:R-:W-:Y:S05]  /*7c20*/  BRA `(.L_x_187) ;  /* 0xfffffff400287947 */ /* 0x000fea000383ffff */
.L_x_154:
[----:B0-----:R0:W1:Y:S02]  /*7c30*/  SYNCS.PHASECHK.TRANS64.TRYWAIT P0, [R6+URZ], R3 ;  /* 0x00000003060075a7 */ /* 0x001064000800017f */
[----:B-1----:R-:W-:Y:S05]  /*7c40*/  @!P0 NANOSLEEP.SYNCS 0x989680 ;  /* 0x009896800000895d */ /* 0x002fea0003900000 */
[----:B------:R-:W1:Y:S02]  /*7c50*/  @!P0 SYNCS.PHASECHK.TRANS64 P0, [R6+URZ], R3 ;  /* 0x00000003060085a7 */ /* 0x000e64000800007f */
[----:B-1----:R-:W-:Y:S05]  /*7c60*/  @!P0 BRA `(.L_x_154) ;  /* 0xfffffffc00f08947 */ /* 0x002fea000383ffff */
[----:B------:R-:W-:Y:S05]  /*7c70*/  BRA `(.L_x_188) ;  /* 0xfffffff400387947 */ /* 0x000fea000383ffff */
.L_x_155:
[----:B0-----:R0:W1:Y:S02]  /*7c80*/  SYNCS.PHASECHK.TRANS64.TRYWAIT P0, [R7+URZ], R4 ;  /* 0x00000004070075a7 */ /* 0x001064000800017f */
[----:B-1----:R-:W-:Y:S05]  /*7c90*/  @!P0 NANOSLEEP.SYNCS 0x989680 ;  /* 0x009896800000895d */ /* 0x002fea0003900000 */
[----:B------:R-:W1:Y:S02]  /*7ca0*/  @!P0 SYNCS.PHASECHK.TRANS64 P0, [R7+URZ], R4 ;  /* 0x00000004070085a7 */ /* 0x000e64000800007f */
[----:B-1----:R-:W-:Y:S05]  /*7cb0*/  @!P0 BRA `(.L_x_155) ;  /* 0xfffffffc00f08947 */ /* 0x002fea000383ffff */
[----:B------:R-:W-:Y:S05]  /*7cc0*/  BRA `(.L_x_189) ;  /* 0xfffffff400487947 */ /* 0x000fea000383ffff */
.L_x_156:
[----:B-1----:R1:W2:Y:S02]  /*7cd0*/  SYNCS.PHASECHK.TRANS64.TRYWAIT P0, [R6+URZ], R3 ;  /* 0x00000003060075a7 */ /* 0x0022a4000800017f */
[----:B--2---:R-:W-:Y:S05]  /*7ce0*/  @!P0 NANOSLEEP.SYNCS 0x989680 ;  /* 0x009896800000895d */ /* 0x004fea0003900000 */
[----:B------:R-:W2:Y:S02]  /*7cf0*/  @!P0 SYNCS.PHASECHK.TRANS64 P0, [R6+URZ], R3 ;  /* 0x00000003060085a7 */ /* 0x000ea4000800007f */
[----:B--2---:R-:W-:Y:S05]  /*7d00*/  @!P0 BRA `(.L_x_156) ;  /* 0xfffffffc00f08947 */ /* 0x004fea000383ffff */
[----:B------:R-:W-:Y:S05]  /*7d10*/  BRA `(.L_x_190) ;  /* 0xfffffff400507947 */ /* 0x000fea000383ffff */
.L_x_191:
[----:B------:R-:W-:-:S00]  /*7d20*/  BRA `(.L_x_191) ;  /* 0xfffffffc00fc7947 */ /* 0x000fc0000383ffff */
[----:B------:R-:W-:-:S00]  /*7d30*/  NOP ;  /* 0x0000000000007918 */ /* 0x000fc00000000000 */
        /* <DEDUP_REMOVED lines=12> */
.L_x_192:


//--------------------- .nv.global.init           --------------------------
	.section	.nv.global.init,"aw",@progbits
.nv.global.init:
	.type		$str$22,@object
	.size		$str$22,($str$23 - $str$22)
$str$22:
        /*0000*/ 	.byte	0x6b, 0x5f, 0x74, 0x69, 0x6c, 0x65, 0x5f, 0x63, 0x6f, 0x75, 0x6e, 0x74, 0x20, 0x3e, 0x3d, 0x20
        /*0010*/ 	.byte	0x31, 0x00
	.type		$str$23,@object
	.size		$str$23,(__unnamed_1 - $str$23)
$str$23:
        /*0012*/ 	.byte	0x2f, 0x74, 0x6d, 0x70, 0x2f, 0x63, 0x75, 0x74, 0x6c, 0x61, 0x73, 0x73, 0x5f, 0x73, 0x77, 0x65
        /*0022*/ 	.byte	0x65, 0x70, 0x5f, 0x73, 0x72, 0x63, 0x2f, 0x69, 0x6e, 0x63, 0x6c, 0x75, 0x64, 0x65, 0x2f, 0x63
        /*0032*/ 	.byte	0x75, 0x74, 0x6c, 0x61, 0x73, 0x73, 0x2f, 0x67, 0x65, 0x6d, 0x6d, 0x2f, 0x63, 0x6f, 0x6c, 0x6c
        /*0042*/ 	.byte	0x65, 0x63, 0x74, 0x69, 0x76, 0x65, 0x2f, 0x73, 0x6d, 0x39, 0x30, 0x5f, 0x6d, 0x6d, 0x61, 0x5f
        /*0052*/ 	.byte	0x74, 0x6d, 0x61, 0x5f, 0x67, 0x6d, 0x6d, 0x61, 0x5f, 0x73, 0x73, 0x5f, 0x77, 0x61, 0x72, 0x70
        /*0062*/ 	.byte	0x73, 0x70, 0x65, 0x63, 0x69, 0x61, 0x6c, 0x69, 0x7a, 0x65, 0x64, 0x2e, 0x68, 0x70, 0x70, 0x00
	.type		__unnamed_1,@object
	.size		__unnamed_1,(.L_0 - __unnamed_1)
__unnamed_1:
        /*0072*/ 	.byte	0x76, 0x6f, 0x69, 0x64, 0x20, 0x63, 0x75, 0x74, 0x6c, 0x61, 0x73, 0x73, 0x3a, 0x3a, 0x67, 0x65
        /* <DEDUP_REMOVED lines=179> */
        /*0bb2*/ 	.byte	0x75, 0x74, 0x65, 0x3a, 0x3a, 0x69, 0x64, 0x65, 0x6e, 0x74, 0x69, 0x74, 0x79, 0x5d, 0x00
.L_0:


//--------------------- .nv.shared._ZN7cutlass13device_kernelINS_4gemm6kernel13GemmUniversalIN4cute5tupleIJiiiiEEENS1_10collective13CollectiveMmaINS1_34MainloopSm90TmaGmmaWarpSpecializedILi25ENS5_IJNS4_1CILi1EEESB_SB_EEENS1_32KernelTmaWarpSpecializedPingpongEEENS5_IJNSA_ILi64EEENSA_ILi80EEENSA_ILi32EEEEEENS_10bfloat16_tENS5_IJlSB_lEEESJ_SK_NS4_8TiledMMAINS4_8MMA_AtomIJNS4_4SM904GMMA27MMA_64x16x16_F32BF16BF16_SSILNSO_5MajorE0ELSQ_0ELNSO_7ScaleInE1ELSR_1EEEEEENS4_6LayoutISC_NS5_IJNSA_ILi0EEESV_SV_EEEEENS5_IJNS4_10UnderscoreESY_SY_EEEEENS4_13SM90_TMA_LOADENS4_14ComposedLayoutINS4_7SwizzleILi2ELi4ELi3EEENS4_18smem_ptr_flag_bitsILi16EEENSU_INS5_IJNSA_ILi8EEESH_EEENS5_IJSH_SB_EEEEEEEvNS4_8identityES11_S1B_vS1C_EENS_8epilogue10collective6detail29Sm90TmaWarpSpecializedAdapterINS1F_15DefaultEpilogueISJ_SK_SK_NS1E_6thread17LinearCombinationISJ_Li1EffLNS1J_9ScaleType4KindE0ELNS_15FloatRoundStyleE2ESJ_EENS1_15EpilogueDefaultEEEEEvvEEEEvNT_6ParamsE --------------------------
	.section	.nv.shared._ZN7cutlass13device_kernelINS_4gemm6kernel13GemmUniversalIN4cute5tupleIJiiiiEEENS1_10collective13CollectiveMmaINS1_34MainloopSm90TmaGmmaWarpSpecializedILi25ENS5_IJNS4_1CILi1EEESB_SB_EEENS1_32KernelTmaWarpSpecializedPingpongEEENS5_IJNSA_ILi64EEENSA_ILi80EEENSA_ILi32EEEEEENS_10bfloat16_tENS5_IJlSB_lEEESJ_SK_NS4_8TiledMMAINS4_8MMA_AtomIJNS4_4SM904GMMA27MMA_64x16x16_F32BF16BF16_SSILNSO_5MajorE0ELSQ_0ELNSO_7ScaleInE1ELSR_1EEEEEENS4_6LayoutISC_NS5_IJNSA_ILi0EEESV_SV_EEEEENS5_IJNS4_10UnderscoreESY_SY_EEEEENS4_13SM90_TMA_LOADENS4_14ComposedLayoutINS4_7SwizzleILi2ELi4ELi3EEENS4_18smem_ptr_flag_bitsILi16EEENSU_INS5_IJNSA_ILi8EEESH_EEENS5_IJSH_SB_EEEEEEEvNS4_8identityES11_S1B_vS1C_EENS_8epilogue10collective6detail29Sm90TmaWarpSpecializedAdapterINS1F_15DefaultEpilogueISJ_SK_SK_NS1E_6thread17LinearCombinationISJ_Li1EffLNS1J_9ScaleType4KindE0ELNS_15FloatRoundStyleE2ESJ_EENS1_15EpilogueDefaultEEEEEvvEEEEvNT_6ParamsE,"aw",@nobits
	.sectionflags	@""
	.align	16
	.zero		1024


//--------------------- .nv.shared.reserved.0     --------------------------
	.section	.nv.shared.reserved.0,"aw",@nobits
	.weak		__nv_reservedSMEM_offset_0_alias
	.size		__nv_reservedSMEM_offset_0_alias, 0, 0
	.other		__nv_reservedSMEM_offset_0_alias,@"STO_CUDA_RESERVED_SHARED STV_DEFAULT"
__nv_reservedSMEM_offset_0_alias:
	.zero		0


//--------------------- .nv.global                --------------------------
	.section	.nv.global,"aw",@nobits
.nv.global:
	.type		_ZN40_INTERNAL_08dba114_4_k_cu_452a4d22_141184cute1_E,@object
	.size		_ZN40_INTERNAL_08dba114_4_k_cu_452a4d22_141184cute1_E,(_ZN40_INTERNAL_08dba114_4_k_cu_452a4d22_141184cuda3std3__45__cpo6cbeginE - _ZN40_INTERNAL_08dba114_4_k_cu_452a4d22_141184cute1_E)
_ZN40_INTERNAL_08dba114_4_k_cu_452a4d22_141184cute1_E:
	.zero		1
	.type		_ZN40_INTERNAL_08dba114_4_k_cu_452a4d22_141184cuda3std3__45__cpo6cbeginE,@object
	.size		_ZN40_INTERNAL_08dba114_4_k_cu_452a4d22_141184cuda3std3__45__cpo6cbeginE,(_ZN40_INTERNAL_08dba114_4_k_cu_452a4d22_141184cuda3std3__48in_placeE - _ZN40_INTERNAL_08dba114_4_k_cu_452a4d22_141184cuda3std3__45__cpo6cbeginE)
_ZN40_INTERNAL_08dba114_4_k_cu_452a4d22_141184cuda3std3__45__cpo6cbeginE:
	.zero		1
	.type		_ZN40_INTERNAL_08dba114_4_k_cu_452a4d22_141184cuda3std3__48in_placeE,@object
	.size		_ZN40_INTERNAL_08dba114_4_k_cu_452a4d22_141184cuda3std3__48in_placeE,(_ZN40_INTERNAL_08dba114_4_k_cu_452a4d22_141184cuda3std6ranges3__45__cpo9iter_moveE - _ZN40_INTERNAL_08dba114_4_k_cu_452a4d22_141184cuda3std3__48in_placeE)
_ZN40_INTERNAL_08dba114_4_k_cu_452a4d22_141184cuda3std3__48in_placeE:
	.zero		1
	.type		_ZN40_INTERNAL_08dba114_4_k_cu_452a4d22_141184cuda3std6ranges3__45__cpo9iter_moveE,@object
	.size		_ZN40_INTERNAL_08dba114_4_k_cu_452a4d22_141184cuda3std6ranges3__45__cpo9iter_moveE,(_ZN40_INTERNAL_08dba114_4_k_cu_452a4d22_141184cuda3std3__45__cpo5beginE - _ZN40_INTERNAL_08dba114_4_k_cu_452a4d22_141184cuda3std6ranges3__45__cpo9iter_moveE)
_ZN40_INTERNAL_08dba114_4_k_cu_452a4d22_141184cuda3std6ranges3__45__cpo9iter_moveE:
	.zero		1
	.type		_ZN40_INTERNAL_08dba114_4_k_cu_452a4d22_141184cuda3std3__45__cpo5beginE,@object
	.size		_ZN40_INTERNAL_08dba114_4_k_cu_452a4d22_141184cuda3std3__45__cpo5beginE,(_ZN40_INTERNAL_08dba114_4_k_cu_452a4d22_141184cuda3std3__442_GLOBAL__N__08dba114_4_k_cu_452a4d22_141186ignoreE - _ZN40_INTERNAL_08dba114_4_k_cu_452a4d22_141184cuda3std3__45__cpo5beginE)
_ZN40_INTERNAL_08dba114_4_k_cu_452a4d22_141184cuda3std3__45__cpo5beginE:
	.zero		1
	.type		_ZN40_INTERNAL_08dba114_4_k_cu_452a4d22_141184cuda3std3__442_GLOBAL__N__08dba114_4_k_cu_452a4d22_141186ignoreE,@object
	.size		_ZN40_INTERNAL_08dba114_4_k_cu_452a4d22_141184cuda3std3__442_GLOBAL__N__08dba114_4_k_cu_452a4d22_141186ignoreE,(_ZN40_INTERNAL_08dba114_4_k_cu_452a4d22_141184cute7productE - _ZN40_INTERNAL_08dba114_4_k_cu_452a4d22_141184cuda3std3__442_GLOBAL__N__08dba114_4_k_cu_452a4d22_141186ignoreE)
_ZN40_INTERNAL_08dba114_4_k_cu_452a4d22_141184cuda3std3__442_GLOBAL__N__08dba114_4_k_cu_452a4d22_141186ignoreE:
	.zero		1
	.type		_ZN40_INTERNAL_08dba114_4_k_cu_452a4d22_141184cute7productE,@object
	.size		_ZN40_INTERNAL_08dba114_4_k_cu_452a4d22_141184cute7productE,(_ZN40_INTERNAL_08dba114_4_k_cu_452a4d22_141184cuda3std3__45__cpo3endE - _ZN40_INTERNAL_08dba114_4_k_cu_452a4d22_141184cute7productE)
_ZN40_INTERNAL_08dba114_4_k_cu_452a4d22_141184cute7productE:
	.zero		1
	.type		_ZN40_INTERNAL_08dba114_4_k_cu_452a4d22_141184cuda3std3__45__cpo3endE,@object
	.size		_ZN40_INTERNAL_08dba114_4_k_cu_452a4d22_141184cuda3std3__45__cpo3endE,(_ZN40_INTERNAL_08dba114_4_k_cu_452a4d22_141184cuda3std3__419piecewise_constructE - _ZN40_INTERNAL_08dba114_4_k_cu_452a4d22_141184cuda3std3__45__cpo3endE)
_ZN40_INTERNAL_08dba114_4_k_cu_452a4d22_141184cuda3std3__45__cpo3endE:
	.zero		1
	.type		_ZN40_INTERNAL_08dba114_4_k_cu_452a4d22_141184cuda3std3__419piecewise_constructE,@object
	.size		_ZN40_INTERNAL_08dba114_4_k_cu_452a4d22_141184cuda3std3__419piecewise_constructE,(_ZN40_INTERNAL_08dba114_4_k_cu_452a4d22_141184cuda3std3__45__cpo4cendE - _ZN40_INTERNAL_08dba114_4_k_cu_452a4d22_141184cuda3std3__419piecewise_constructE)
_ZN40_INTERNAL_08dba114_4_k_cu_452a4d22_141184cuda3std3__419piecewise_constructE:
	.zero		1
	.type		_ZN40_INTERNAL_08dba114_4_k_cu_452a4d22_141184cuda3std3__45__cpo4cendE,@object
	.size		_ZN40_INTERNAL_08dba114_4_k_cu_452a4d22_141184cuda3std3__45__cpo4cendE,(_ZN40_INTERNAL_08dba114_4_k_cu_452a4d22_141184cuda3std6ranges3__45__cpo4swapE - _ZN40_INTERNAL_08dba114_4_k_cu_452a4d22_141184cuda3std3__45__cpo4cendE)
_ZN40_INTERNAL_08dba114_4_k_cu_452a4d22_141184cuda3std3__45__cpo4cendE:
	.zero		1
	.type		_ZN40_INTERNAL_08dba114_4_k_cu_452a4d22_141184cuda3std6ranges3__45__cpo4swapE,@object
	.size		_ZN40_INTERNAL_08dba114_4_k_cu_452a4d22_141184cuda3std6ranges3__45__cpo4swapE,(.L_8 - _ZN40_INTERNAL_08dba114_4_k_cu_452a4d22_141184cuda3std6ranges3__45__cpo4swapE)
_ZN40_INTERNAL_08dba114_4_k_cu_452a4d22_141184cuda3std6ranges3__45__cpo4swapE:
	.zero		1
.L_8:


//--------------------- .nv.constant0._ZN7cutlass13device_kernelINS_4gemm6kernel13GemmUniversalIN4cute5tupleIJiiiiEEENS1_10collective13CollectiveMmaINS1_34MainloopSm90TmaGmmaWarpSpecializedILi25ENS5_IJNS4_1CILi1EEESB_SB_EEENS1_32KernelTmaWarpSpecializedPingpongEEENS5_IJNSA_ILi64EEENSA_ILi80EEENSA_ILi32EEEEEENS_10bfloat16_tENS5_IJlSB_lEEESJ_SK_NS4_8TiledMMAINS4_8MMA_AtomIJNS4_4SM904GMMA27MMA_64x16x16_F32BF16BF16_SSILNSO_5MajorE0ELSQ_0ELNSO_7ScaleInE1ELSR_1EEEEEENS4_6LayoutISC_NS5_IJNSA_ILi0EEESV_SV_EEEEENS5_IJNS4_10UnderscoreESY_SY_EEEEENS4_13SM90_TMA_LOADENS4_14ComposedLayoutINS4_7SwizzleILi2ELi4ELi3EEENS4_18smem_ptr_flag_bitsILi16EEENSU_INS5_IJNSA_ILi8EEESH_EEENS5_IJSH_SB_EEEEEEEvNS4_8identityES11_S1B_vS1C_EENS_8epilogue10collective6detail29Sm90TmaWarpSpecializedAdapterINS1F_15DefaultEpilogueISJ_SK_SK_NS1E_6thread17LinearCombinationISJ_Li1EffLNS1J_9ScaleType4KindE0ELNS_15FloatRoundStyleE2ESJ_EENS1_15EpilogueDefaultEEEEEvvEEEEvNT_6ParamsE --------------------------
	.section	.nv.constant0._ZN7cutlass13device_kernelINS_4gemm6kernel13GemmUniversalIN4cute5tupleIJiiiiEEENS1_10collective13CollectiveMmaINS1_34MainloopSm90TmaGmmaWarpSpecializedILi25ENS5_IJNS4_1CILi1EEESB_SB_EEENS1_32KernelTmaWarpSpecializedPingpongEEENS5_IJNSA_ILi64EEENSA_ILi80EEENSA_ILi32EEEEEENS_10bfloat16_tENS5_IJlSB_lEEESJ_SK_NS4_8TiledMMAINS4_8MMA_AtomIJNS4_4SM904GMMA27MMA_64x16x16_F32BF16BF16_SSILNSO_5MajorE0ELSQ_0ELNSO_7ScaleInE1ELSR_1EEEEEENS4_6LayoutISC_NS5_IJNSA_ILi0EEESV_SV_EEEEENS5_IJNS4_10UnderscoreESY_SY_EEEEENS4_13SM90_TMA_LOADENS4_14ComposedLayoutINS4_7SwizzleILi2ELi4ELi3EEENS4_18smem_ptr_flag_bitsILi16EEENSU_INS5_IJNSA_ILi8EEESH_EEENS5_IJSH_SB_EEEEEEEvNS4_8identityES11_S1B_vS1C_EENS_8epilogue10collective6detail29Sm90TmaWarpSpecializedAdapterINS1F_15DefaultEpilogueISJ_SK_SK_NS1E_6thread17LinearCombinationISJ_Li1EffLNS1J_9ScaleType4KindE0ELNS_15FloatRoundStyleE2ESJ_EENS1_15EpilogueDefaultEEEEEvvEEEEvNT_6ParamsE,"a",@progbits
	.sectionflags	@""
	.align	4
.nv.constant0._ZN7cutlass13device_kernelINS_4gemm6kernel13GemmUniversalIN4cute5tupleIJiiiiEEENS1_10collective13CollectiveMmaINS1_34MainloopSm90TmaGmmaWarpSpecializedILi25ENS5_IJNS4_1CILi1EEESB_SB_EEENS1_32KernelTmaWarpSpecializedPingpongEEENS5_IJNSA_ILi64EEENSA_ILi80EEENSA_ILi32EEEEEENS_10bfloat16_tENS5_IJlSB_lEEESJ_SK_NS4_8TiledMMAINS4_8MMA_AtomIJNS4_4SM904GMMA27MMA_64x16x16_F32BF16BF16_SSILNSO_5MajorE0ELSQ_0ELNSO_7ScaleInE1ELSR_1EEEEEENS4_6LayoutISC_NS5_IJNSA_ILi0EEESV_SV_EEEEENS5_IJNS4_10UnderscoreESY_SY_EEEEENS4_13SM90_TMA_LOADENS4_14ComposedLayoutINS4_7SwizzleILi2ELi4ELi3EEENS4_18smem_ptr_flag_bitsILi16EEENSU_INS5_IJNSA_ILi8EEESH_EEENS5_IJSH_SB_EEEEEEEvNS4_8identityES11_S1B_vS1C_EENS_8epilogue10collective6detail29Sm90TmaWarpSpecializedAdapterINS1F_15DefaultEpilogueISJ_SK_SK_NS1E_6thread17LinearCombinationISJ_Li1EffLNS1J_9ScaleType4KindE0ELNS_15FloatRoundStyleE2ESJ_EENS1_15EpilogueDefaultEEEEEvvEEEEvNT_6ParamsE:
	.zero		1664


//--------------------- SYMBOLS --------------------------

	.type		.nv.reservedSmem.offset0,@object
	.size		.nv.reservedSmem.offset0,0x4
	.type		__assertfail,@function
